	.headerflags	@"EF_CUDA_TEXMODE_UNIFIED EF_CUDA_64BIT_ADDRESS EF_CUDA_SM86 EF_CUDA_VIRTUAL_SM(EF_CUDA_SM86)"
	.elftype	@"ET_EXEC"


//--------------------- .nv.info                  --------------------------
	.section	.nv.info,"",@"SHT_CUDA_INFO"
	.align	4


	//----- nvinfo : EIATTR_REGCOUNT
	.align		4
        /*0000*/ 	.byte	0x04, 0x2f
        /*0002*/ 	.short	(.L_1 - .L_0)
	.align		4
.L_0:
        /*0004*/ 	.word	index@(triton_mm)
        /*0008*/ 	.word	0x00000080


	//----- nvinfo : EIATTR_MAX_STACK_SIZE
	.align		4
.L_1:
        /*000c*/ 	.byte	0x04, 0x23
        /*000e*/ 	.short	(.L_3 - .L_2)
	.align		4
.L_2:
        /*0010*/ 	.word	index@(triton_mm)
        /*0014*/ 	.word	0x00000000


	//----- nvinfo : EIATTR_MIN_STACK_SIZE
	.align		4
.L_3:
        /*0018*/ 	.byte	0x04, 0x12
        /*001a*/ 	.short	(.L_5 - .L_4)
	.align		4
.L_4:
        /*001c*/ 	.word	index@(triton_mm)
        /*0020*/ 	.word	0x00000000


	//----- nvinfo : EIATTR_FRAME_SIZE
	.align		4
.L_5:
        /*0024*/ 	.byte	0x04, 0x11
        /*0026*/ 	.short	(.L_7 - .L_6)
	.align		4
.L_6:
        /*0028*/ 	.word	index@(triton_mm)
        /*002c*/ 	.word	0x00000000
.L_7:


//--------------------- .nv.info.triton_mm        --------------------------
	.section	.nv.info.triton_mm,"",@"SHT_CUDA_INFO"
	.align	4


	//----- nvinfo : EIATTR_CUDA_API_VERSION
	.align		4
        /*0000*/ 	.byte	0x04, 0x37
        /*0002*/ 	.short	(.L_9 - .L_8)
.L_8:
        /*0004*/ 	.word	0x0000007b


	//----- nvinfo : EIATTR_SW2861232_WAR
	.align		4
.L_9:
        /*0008*/ 	.byte	0x01, 0x35
	.zero		2


	//----- nvinfo : EIATTR_PARAM_CBANK
	.align		4
        /*000c*/ 	.byte	0x04, 0x0a
        /*000e*/ 	.short	(.L_11 - .L_10)
	.align		4
.L_10:
        /*0010*/ 	.word	index@(.nv.constant0.triton_mm)
        /*0014*/ 	.short	0x0160
        /*0016*/ 	.short	0x001c


	//----- nvinfo : EIATTR_CBANK_PARAM_SIZE
	.align		4
.L_11:
        /*0018*/ 	.byte	0x03, 0x19
        /*001a*/ 	.short	0x001c


	//----- nvinfo : EIATTR_KPARAM_INFO
	.align		4
        /*001c*/ 	.byte	0x04, 0x17
        /*001e*/ 	.short	(.L_13 - .L_12)
.L_12:
        /*0020*/ 	.word	0x00000000
        /*0024*/ 	.short	0x0003
        /*0026*/ 	.short	0x0018
        /*0028*/ 	.byte	0x00, 0xf0, 0x11, 0x00


	//----- nvinfo : EIATTR_KPARAM_INFO
	.align		4
.L_13:
        /*002c*/ 	.byte	0x04, 0x17
        /*002e*/ 	.short	(.L_15 - .L_14)
.L_14:
        /*0030*/ 	.word	0x00000000
        /*0034*/ 	.short	0x0002
        /*0036*/ 	.short	0x0010
        /*0038*/ 	.byte	0x00, 0xf0, 0x21, 0x00


	//----- nvinfo : EIATTR_KPARAM_INFO
	.align		4
.L_15:
        /*003c*/ 	.byte	0x04, 0x17
        /*003e*/ 	.short	(.L_17 - .L_16)
.L_16:
        /*0040*/ 	.word	0x00000000
        /*0044*/ 	.short	0x0001
        /*0046*/ 	.short	0x0008
        /*0048*/ 	.byte	0x00, 0xf0, 0x21, 0x00


	//----- nvinfo : EIATTR_KPARAM_INFO
	.align		4
.L_17:
        /*004c*/ 	.byte	0x04, 0x17
        /*004e*/ 	.short	(.L_19 - .L_18)
.L_18:
        /*0050*/ 	.word	0x00000000
        /*0054*/ 	.short	0x0000
        /*0056*/ 	.short	0x0000
        /*0058*/ 	.byte	0x00, 0xf0, 0x21, 0x00


	//----- nvinfo : EIATTR_MAXREG_COUNT
	.align		4
.L_19:
        /*005c*/ 	.byte	0x03, 0x1b
        /*005e*/ 	.short	0x00ff


	//----- nvinfo : EIATTR_EXIT_INSTR_OFFSETS
	.align		4
        /*0060*/ 	.byte	0x04, 0x1c
        /*0062*/ 	.short	(.L_21 - .L_20)


	//   ....[0]....
.L_20:
        /*0064*/ 	.word	0x00000040


	//   ....[1]....
        /*0068*/ 	.word	0x00005aa0


	//   ....[2]....
        /*006c*/ 	.word	0x00005af0


	//----- nvinfo : EIATTR_MAX_THREADS
	.align		4
.L_21:
        /*0070*/ 	.byte	0x04, 0x05
        /*0072*/ 	.short	(.L_23 - .L_22)
.L_22:
        /*0074*/ 	.word	0x00000080
        /*0078*/ 	.word	0x00000001
        /*007c*/ 	.word	0x00000001
.L_23:


//--------------------- .nv.rel.action            --------------------------
	.section	.nv.rel.action,"",@"SHT_CUDA_RELOCINFO"
	.align	8
	.sectionentsize	8
        /*0000*/ 	.byte	0x73, 0x00, 0x00, 0x00, 0x00, 0x00, 0x00, 0x00, 0x00, 0x00, 0x00, 0x11, 0x25, 0x00, 0x05, 0x36


//--------------------- .nv.constant0.triton_mm   --------------------------
	.section	.nv.constant0.triton_mm,"a",@progbits
	.align	4
.nv.constant0.triton_mm:
	.zero		380


//--------------------- .text.triton_mm           --------------------------
	.section	.text.triton_mm,"ax",@progbits
	.sectionflags	@"SHF_BARRIERS=1"
	.sectioninfo	@"SHI_REGISTERS=128"
	.align	128
        .global         triton_mm
        .type           triton_mm,@function
        .size           triton_mm,(.L_x_3 - triton_mm)
        .other          triton_mm,@"STO_CUDA_ENTRY STV_DEFAULT"
triton_mm:
.text.triton_mm:
[----:B------:R-:W-:-:S02]  /*0000*/  MOV R1, c[0x0][0x28] ;  /* 0x00000a0000017a02 */ /* 0x000fc40000000f00 */
[----:B------:R-:W-:-:S05]  /*0010*/  MOV R4, c[0x0][0x178] ;  /* 0x00005e0000047a02 */ /* 0x000fca0000000f00 */
[----:B------:R-:W-:-:S05]  /*0020*/  IMAD R0, R4, 0x2198, RZ ;  /* 0x0000219804007824 */ /* 0x000fca00078e02ff */
[----:B------:R-:W-:-:S13]  /*0030*/  ISETP.NE.AND P0, PT, R0, RZ, PT ;  /* 0x000000ff0000720c */ /* 0x000fda0003f05270 */
[----:B------:R-:W-:Y:S05]  /*0040*/  @!P0 EXIT ;  /* 0x000000000000894d */ /* 0x000fea0003800000 */
[----:B------:R-:W1:Y:S01]  /*0050*/  S2R R10, SR_CTAID.X ;  /* 0x00000000000a7919 */ /* 0x000e620000002500 */
[----:B------:R-:W-:Y:S01]  /*0060*/  IMAD R4, R4, 0x32, RZ ;  /* 0x0000003204047824 */ /* 0x000fe200078e02ff */
[----:B------:R-:W-:Y:S01]  /*0070*/  MOV R27, 0x4 ;  /* 0x00000004001b7802 */ /* 0x000fe20000000f00 */
[----:B------:R-:W-:Y:S01]  /*0080*/  ULDC.64 UR6, c[0x0][0x118] ;  /* 0x0000460000067ab9 */ /* 0x000fe20000000a00 */
[----:B------:R-:W2:Y:S01]  /*0090*/  S2R R16, SR_TID.X ;  /* 0x0000000000107919 */ /* 0x000ea20000002100 */
[----:B------:R-:W-:Y:S01]  /*00a0*/  MOV R79, RZ ;  /* 0x000000ff004f7202 */ /* 0x000fe20000000f00 */
[----:B------:R-:W-:Y:S01]  /*00b0*/  CS2R R44, SRZ ;  /* 0x00000000002c7805 */ /* 0x000fe2000001ff00 */
[----:B------:R-:W-:Y:S01]  /*00c0*/  IADD3 R0, R4, 0x3f, RZ ;  /* 0x0000003f04007810 */ /* 0x000fe20007ffe0ff */
[----:B------:R-:W-:Y:S01]  /*00d0*/  CS2R R46, SRZ ;  /* 0x00000000002e7805 */ /* 0x000fe2000001ff00 */
[----:B------:R-:W-:Y:S01]  /*00e0*/  IABS R18, R4 ;  /* 0x0000000400127213 */ /* 0x000fe20000000000 */
[----:B------:R-:W-:Y:S01]  /*00f0*/  CS2R R60, SRZ ;  /* 0x00000000003c7805 */ /* 0x000fe2000001ff00 */
[----:B------:R-:W-:Y:S01]  /*0100*/  SHF.R.S32.HI R3, RZ, 0x1f, R0 ;  /* 0x0000001fff037819 */ /* 0x000fe20000011400 */
[----:B------:R-:W-:Y:S01]  /*0110*/  CS2R R62, SRZ ;  /* 0x00000000003e7805 */ /* 0x000fe2000001ff00 */
[----:B------:R-:W3:Y:S01]  /*0120*/  I2F.RP R9, R18 ;  /* 0x0000001200097306 */ /* 0x000ee20000209400 */
[----:B------:R-:W-:Y:S01]  /*0130*/  CS2R R28, SRZ ;  /* 0x00000000001c7805 */ /* 0x000fe2000001ff00 */
[----:B------:R-:W-:Y:S01]  /*0140*/  LEA.HI R3, R3, R0, RZ, 0x6 ;  /* 0x0000000003037211 */ /* 0x000fe200078f30ff */
[----:B------:R-:W-:Y:S01]  /*0150*/  CS2R R30, SRZ ;  /* 0x00000000001e7805 */ /* 0x000fe2000001ff00 */
[----:B------:R-:W-:Y:S01]  /*0160*/  CS2R R32, SRZ ;  /* 0x0000000000207805 */ /* 0x000fe2000001ff00 */
[----:B------:R-:W-:Y:S01]  /*0170*/  CS2R R34, SRZ ;  /* 0x0000000000227805 */ /* 0x000fe2000001ff00 */
[----:B------:R-:W-:Y:S01]  /*0180*/  CS2R R48, SRZ ;  /* 0x0000000000307805 */ /* 0x000fe2000001ff00 */
[----:B------:R-:W-:Y:S01]  /*0190*/  CS2R R50, SRZ ;  /* 0x0000000000327805 */ /* 0x000fe2000001ff00 */
[----:B------:R-:W-:Y:S01]  /*01a0*/  CS2R R56, SRZ ;  /* 0x0000000000387805 */ /* 0x000fe2000001ff00 */
[----:B------:R-:W-:Y:S01]  /*01b0*/  CS2R R58, SRZ ;  /* 0x00000000003a7805 */ /* 0x000fe2000001ff00 */
[----:B------:R-:W-:Y:S01]  /*01c0*/  CS2R R72, SRZ ;  /* 0x0000000000487805 */ /* 0x000fe2000001ff00 */
[C---:B-1----:R-:W-:Y:S01]  /*01d0*/  IMAD.HI R2, R10.reuse, 0x2aaaaaab, RZ ;  /* 0x2aaaaaab0a027827 */ /* 0x042fe200078e02ff */
[----:B------:R-:W-:Y:S01]  /*01e0*/  ISETP.GE.AND P2, PT, R10, RZ, PT ;  /* 0x000000ff0a00720c */ /* 0x000fe20003f46270 */
[----:B------:R-:W-:Y:S01]  /*01f0*/  CS2R R74, SRZ ;  /* 0x00000000004a7805 */ /* 0x000fe2000001ff00 */
[----:B------:R-:W-:Y:S01]  /*0200*/  UMOV UR4, URZ ;  /* 0x0000003f00047c82 */ /* 0x000fe20008000000 */
[----:B--2---:R-:W-:Y:S01]  /*0210*/  SHF.L.U32 R17, R16, 0x2, RZ ;  /* 0x0000000210117819 */ /* 0x004fe200000006ff */
[----:B---3--:R-:W-:Y:S01]  /*0220*/  MUFU.RCP R9, R9 ;  /* 0x0000000900097308 */ /* 0x008fe20000001000 */
[----:B------:R-:W-:Y:S01]  /*0230*/  SHF.R.U32.HI R5, RZ, 0x1f, R2 ;  /* 0x0000001fff057819 */ /* 0x000fe20000011602 */
[----:B------:R-:W-:Y:S01]  /*0240*/  UMOV UR5, URZ ;  /* 0x0000003f00057c82 */ /* 0x000fe20008000000 */
[----:B------:R-:W-:-:S02]  /*0250*/  LOP3.LUT R82, R17, 0x1c, RZ, 0xc0, !PT ;  /* 0x0000001c11527812 */ /* 0x000fc400078ec0ff */
[----:B------:R-:W-:Y:S02]  /*0260*/  LEA.HI.SX32 R5, R2, R5, 0x1e ;  /* 0x0000000502057211 */ /* 0x000fe400078ff2ff */
[----:B------:R-:W-:Y:S02]  /*0270*/  SHF.L.U32 R86, R82, 0x2, RZ ;  /* 0x0000000252567819 */ /* 0x000fe400000006ff */
[C---:B------:R-:W-:Y:S01]  /*0280*/  SHF.L.U32 R0, R5.reuse, 0x3, RZ ;  /* 0x0000000305007819 */ /* 0x040fe200000006ff */
[----:B------:R-:W-:Y:S01]  /*0290*/  IMAD R5, R5, -0x18, R10 ;  /* 0xffffffe805057824 */ /* 0x000fe200078e020a */
[----:B------:R-:W-:Y:S02]  /*02a0*/  SHF.L.U32 R81, R16, 0x5, RZ ;  /* 0x0000000510517819 */ /* 0x000fe400000006ff */
[----:B------:R-:W-:Y:S02]  /*02b0*/  LEA.HI.SX32 R3, R3, -R0, 0x1a ;  /* 0x8000000003037211 */ /* 0x000fe400078fd2ff */
[----:B------:R-:W-:-:S02]  /*02c0*/  LOP3.LUT R80, R17, 0x3c, RZ, 0xc0, !PT ;  /* 0x0000003c11507812 */ /* 0x000fc400078ec0ff */
[----:B------:R-:W-:Y:S02]  /*02d0*/  IMNMX R6, R3, 0x8, PT ;  /* 0x0000000803067817 */ /* 0x000fe40003800200 */
[----:B------:R-:W-:Y:S02]  /*02e0*/  LOP3.LUT R81, R81, 0x3e00, RZ, 0xc0, !PT ;  /* 0x00003e0051517812 */ /* 0x000fe400078ec0ff */
[----:B------:R-:W-:Y:S02]  /*02f0*/  IABS R11, R6 ;  /* 0x00000006000b7213 */ /* 0x000fe40000000000 */
[----:B------:R-:W-:Y:S02]  /*0300*/  LEA R80, R80, 0x2000, 0x7 ;  /* 0x0000200050507811 */ /* 0x000fe400078e38ff */
[----:B------:R-:W1:Y:S08]  /*0310*/  I2F.RP R7, R11 ;  /* 0x0000000b00077306 */ /* 0x000e700000209400 */
[----:B-1----:R-:W1:Y:S02]  /*0320*/  MUFU.RCP R7, R7 ;  /* 0x0000000700077308 */ /* 0x002e640000001000 */
[----:B-1----:R-:W-:-:S02]  /*0330*/  IADD3 R2, R7, 0xffffffe, RZ ;  /* 0x0ffffffe07027810 */ /* 0x002fc40007ffe0ff */
[----:B------:R-:W-:-:S04]  /*0340*/  IABS R7, R6 ;  /* 0x0000000600077213 */ /* 0x000fc80000000000 */
[----:B------:R1:W2:Y:S01]  /*0350*/  F2I.FTZ.U32.TRUNC.NTZ R3, R2 ;  /* 0x0000000200037305 */ /* 0x0002a2000021f000 */
[----:B------:R-:W-:Y:S02]  /*0360*/  IADD3 R12, RZ, -R7, RZ ;  /* 0x80000007ff0c7210 */ /* 0x000fe40007ffe0ff */
[----:B-1----:R-:W-:Y:S02]  /*0370*/  MOV R2, RZ ;  /* 0x000000ff00027202 */ /* 0x002fe40000000f00 */
[----:B--2---:R-:W-:-:S05]  /*0380*/  IADD3 R8, RZ, -R3, RZ ;  /* 0x80000003ff087210 */ /* 0x004fca0007ffe0ff */
[----:B------:R-:W-:Y:S01]  /*0390*/  IMAD R13, R8, R11, RZ ;  /* 0x0000000b080d7224 */ /* 0x000fe200078e02ff */
[----:B------:R-:W-:-:S03]  /*03a0*/  IABS R8, R10 ;  /* 0x0000000a00087213 */ /* 0x000fc60000000000 */
[----:B------:R-:W-:Y:S01]  /*03b0*/  IMAD.HI.U32 R2, R3, R13, R2 ;  /* 0x0000000d03027227 */ /* 0x000fe200078e0002 */
[----:B------:R-:W-:Y:S02]  /*03c0*/  IABS R13, R5 ;  /* 0x00000005000d7213 */ /* 0x000fe40000000000 */
[----:B------:R-:W-:-:S03]  /*03d0*/  LOP3.LUT R5, R5, R6, RZ, 0x3c, !PT ;  /* 0x0000000605057212 */ /* 0x000fc600078e3cff */
[----:B------:R-:W-:Y:S01]  /*03e0*/  IMAD.HI.U32 R3, R2, R8, RZ ;  /* 0x0000000802037227 */ /* 0x000fe200078e00ff */
[----:B------:R-:W-:-:S03]  /*03f0*/  ISETP.GE.AND P4, PT, R5, RZ, PT ;  /* 0x000000ff0500720c */ /* 0x000fc60003f86270 */
[----:B------:R-:W-:-:S04]  /*0400*/  IMAD.HI.U32 R7, R2, R13, RZ ;  /* 0x0000000d02077227 */ /* 0x000fc800078e00ff */
[-C--:B------:R-:W-:Y:S01]  /*0410*/  IMAD R2, R3, R12.reuse, R8 ;  /* 0x0000000c03027224 */ /* 0x080fe200078e0208 */
[----:B------:R-:W-:Y:S01]  /*0420*/  IADD3 R3, R9, 0xffffffe, RZ ;  /* 0x0ffffffe09037810 */ /* 0x000fe20007ffe0ff */
[----:B------:R-:W-:-:S03]  /*0430*/  IMAD R8, R7, R12, R13 ;  /* 0x0000000c07087224 */ /* 0x000fc600078e020d */
[C---:B------:R-:W-:Y:S02]  /*0440*/  ISETP.GT.U32.AND P0, PT, R11.reuse, R2, PT ;  /* 0x000000020b00720c */ /* 0x040fe40003f04070 */
[----:B------:R-:W-:Y:S01]  /*0450*/  ISETP.GT.U32.AND P3, PT, R11, R8, PT ;  /* 0x000000080b00720c */ /* 0x000fe20003f64070 */
[----:B------:R-:W1:Y:S10]  /*0460*/  F2I.FTZ.U32.TRUNC.NTZ R3, R3 ;  /* 0x0000000300037305 */ /* 0x000e74000021f000 */
[----:B------:R-:W-:-:S02]  /*0470*/  @!P0 IADD3 R2, R2, -R11, RZ ;  /* 0x8000000b02028210 */ /* 0x000fc40007ffe0ff */
[-C--:B------:R-:W-:Y:S02]  /*0480*/  @!P3 IADD3 R8, R8, -R11.reuse, RZ ;  /* 0x8000000b0808b210 */ /* 0x080fe40007ffe0ff */
[----:B------:R-:W-:Y:S02]  /*0490*/  ISETP.GT.U32.AND P1, PT, R11, R2, PT ;  /* 0x000000020b00720c */ /* 0x000fe40003f24070 */
[----:B------:R-:W-:Y:S02]  /*04a0*/  ISETP.GE.U32.AND P0, PT, R8, R11, PT ;  /* 0x0000000b0800720c */ /* 0x000fe40003f06070 */
[----:B------:R-:W-:Y:S02]  /*04b0*/  @!P3 IADD3 R7, R7, 0x1, RZ ;  /* 0x000000010707b810 */ /* 0x000fe40007ffe0ff */
[----:B-1----:R-:W-:-:S05]  /*04c0*/  IADD3 R9, RZ, -R3, RZ ;  /* 0x80000003ff097210 */ /* 0x002fca0007ffe0ff */
[----:B------:R-:W-:Y:S02]  /*04d0*/  IMAD R9, R9, R18, RZ ;  /* 0x0000001209097224 */ /* 0x000fe400078e02ff */
[----:B------:R-:W-:Y:S02]  /*04e0*/  @!P1 IADD3 R2, R2, -R11, RZ ;  /* 0x8000000b02029210 */ /* 0x000fe40007ffe0ff */
[----:B------:R-:W-:Y:S02]  /*04f0*/  @P0 IADD3 R7, R7, 0x1, RZ ;  /* 0x0000000107070810 */ /* 0x000fe40007ffe0ff */
[----:B------:R-:W-:Y:S02]  /*0500*/  MOV R5, R2 ;  /* 0x0000000200057202 */ /* 0x000fe40000000f00 */
[----:B------:R-:W-:Y:S02]  /*0510*/  ISETP.NE.AND P0, PT, R6, RZ, PT ;  /* 0x000000ff0600720c */ /* 0x000fe40003f05270 */
[----:B------:R-:W-:-:S02]  /*0520*/  LOP3.LUT R6, RZ, R6, RZ, 0x33, !PT ;  /* 0x00000006ff067212 */ /* 0x000fc400078e33ff */
[----:B------:R-:W-:Y:S02]  /*0530*/  @!P2 IADD3 R5, -R5, RZ, RZ ;  /* 0x000000ff0505a210 */ /* 0x000fe40007ffe1ff */
[----:B------:R-:W-:Y:S02]  /*0540*/  MOV R2, RZ ;  /* 0x000000ff00027202 */ /* 0x000fe40000000f00 */
[----:B------:R-:W-:Y:S02]  /*0550*/  SEL R5, R6, R5, !P0 ;  /* 0x0000000506057207 */ /* 0x000fe40004000000 */
[----:B------:R-:W-:Y:S01]  /*0560*/  @!P4 IADD3 R7, -R7, RZ, RZ ;  /* 0x000000ff0707c210 */ /* 0x000fe20007ffe1ff */
[----:B------:R-:W-:Y:S01]  /*0570*/  IMAD.HI.U32 R8, R3, R9, R2 ;  /* 0x0000000903087227 */ /* 0x000fe200078e0002 */
[----:B------:R-:W-:Y:S02]  /*0580*/  IADD3 R0, R0, R5, RZ ;  /* 0x0000000500007210 */ /* 0x000fe40007ffe0ff */
[----:B------:R-:W-:-:S02]  /*0590*/  SHF.R.U32.HI R3, RZ, 0x3, R16 ;  /* 0x00000003ff037819 */ /* 0x000fc40000011610 */
[----:B------:R-:W-:Y:S02]  /*05a0*/  SHF.R.U32.HI R2, RZ, 0x4, R16 ;  /* 0x00000004ff027819 */ /* 0x000fe40000011610 */
[----:B------:R-:W-:Y:S02]  /*05b0*/  SHF.L.U32 R0, R0, 0x6, RZ ;  /* 0x0000000600007819 */ /* 0x000fe400000006ff */
[----:B------:R-:W-:Y:S02]  /*05c0*/  SGXT.U32 R3, R3, 0x4 ;  /* 0x000000040303781a */ /* 0x000fe40000000000 */
[----:B------:R-:W-:Y:S02]  /*05d0*/  SGXT.U32 R5, R2, 0x3 ;  /* 0x000000030205781a */ /* 0x000fe40000000000 */
[----:B------:R-:W-:Y:S02]  /*05e0*/  LOP3.LUT R2, R0, R3, RZ, 0xfc, !PT ;  /* 0x0000000300027212 */ /* 0x000fe400078efcff */
[----:B------:R-:W-:-:S02]  /*05f0*/  SEL R6, R6, R7, !P0 ;  /* 0x0000000706067207 */ /* 0x000fc40004000000 */
[----:B------:R-:W-:Y:S02]  /*0600*/  IABS R7, R4 ;  /* 0x0000000400077213 */ /* 0x000fe40000000000 */
[----:B------:R-:W-:Y:S02]  /*0610*/  IABS R9, R2 ;  /* 0x0000000200097213 */ /* 0x000fe40000000000 */
[----:B------:R-:W-:Y:S02]  /*0620*/  IADD3 R10, RZ, -R7, RZ ;  /* 0x80000007ff0a7210 */ /* 0x000fe40007ffe0ff */
[C---:B------:R-:W-:Y:S02]  /*0630*/  LOP3.LUT R78, R0.reuse, R5, RZ, 0xfc, !PT ;  /* 0x00000005004e7212 */ /* 0x040fe400078efcff */
[C-C-:B------:R-:W-:Y:S02]  /*0640*/  LOP3.LUT R5, R0.reuse, 0x10, R3.reuse, 0xfe, !PT ;  /* 0x0000001000057812 */ /* 0x140fe400078efe03 */
[----:B------:R-:W-:-:S02]  /*0650*/  LOP3.LUT R7, R0, 0x20, R3, 0xfe, !PT ;  /* 0x0000002000077812 */ /* 0x000fc400078efe03 */
[----:B------:R-:W-:Y:S01]  /*0660*/  LOP3.LUT R19, R0, 0x30, R3, 0xfe, !PT ;  /* 0x0000003000137812 */ /* 0x000fe200078efe03 */
[----:B------:R-:W-:Y:S01]  /*0670*/  IMAD.HI.U32 R0, R8, R9, RZ ;  /* 0x0000000908007227 */ /* 0x000fe200078e00ff */
[----:B------:R-:W-:Y:S02]  /*0680*/  ISETP.GE.AND P0, PT, R2, RZ, PT ;  /* 0x000000ff0200720c */ /* 0x000fe40003f06270 */
[----:B------:R-:W-:Y:S01]  /*0690*/  IABS R11, R5 ;  /* 0x00000005000b7213 */ /* 0x000fe20000000000 */
[----:B------:R-:W-:Y:S01]  /*06a0*/  IMAD R2, R0, R10, R9 ;  /* 0x0000000a00027224 */ /* 0x000fe200078e0209 */
[----:B------:R-:W-:Y:S02]  /*06b0*/  IABS R13, R7 ;  /* 0x00000007000d7213 */ /* 0x000fe40000000000 */
[----:B------:R-:W-:Y:S02]  /*06c0*/  IABS R15, R19 ;  /* 0x00000013000f7213 */ /* 0x000fe40000000000 */
[----:B------:R-:W-:Y:S01]  /*06d0*/  ISETP.GE.AND P2, PT, R5, RZ, PT ;  /* 0x000000ff0500720c */ /* 0x000fe20003f46270 */
[----:B------:R-:W-:Y:S01]  /*06e0*/  IMAD.HI.U32 R5, R8, R11, RZ ;  /* 0x0000000b08057227 */ /* 0x000fe200078e00ff */
[----:B------:R-:W-:-:S02]  /*06f0*/  ISETP.GE.AND P1, PT, R7, RZ, PT ;  /* 0x000000ff0700720c */ /* 0x000fc40003f26270 */
[----:B------:R-:W-:Y:S01]  /*0700*/  ISETP.GT.U32.AND P6, PT, R18, R2, PT ;  /* 0x000000021200720c */ /* 0x000fe20003fc4070 */
[----:B------:R-:W-:Y:S01]  /*0710*/  IMAD.HI.U32 R7, R8, R13, RZ ;  /* 0x0000000d08077227 */ /* 0x000fe200078e00ff */
[----:B------:R-:W-:Y:S02]  /*0720*/  SHF.L.U32 R0, R6, 0x6, RZ ;  /* 0x0000000606007819 */ /* 0x000fe400000006ff */
[C---:B------:R-:W-:Y:S01]  /*0730*/  LOP3.LUT R85, R3.reuse, 0x10, RZ, 0xfc, !PT ;  /* 0x0000001003557812 */ /* 0x040fe200078efcff */
[----:B------:R-:W-:Y:S01]  /*0740*/  IMAD.HI.U32 R8, R8, R15, RZ ;  /* 0x0000000f08087227 */ /* 0x000fe200078e00ff */
[C---:B------:R-:W-:Y:S02]  /*0750*/  LOP3.LUT R84, R3.reuse, 0x20, RZ, 0xfc, !PT ;  /* 0x0000002003547812 */ /* 0x040fe400078efcff */
[----:B------:R-:W-:Y:S01]  /*0760*/  LOP3.LUT R83, R3, 0x30, RZ, 0xfc, !PT ;  /* 0x0000003003537812 */ /* 0x000fe200078efcff */
[----:B------:R-:W-:Y:S01]  /*0770*/  IMAD R5, R5, R10, R11 ;  /* 0x0000000a05057224 */ /* 0x000fe200078e020b */
[----:B------:R-:W-:Y:S01]  /*0780*/  LEA R85, R85, R86, 0x7 ;  /* 0x0000005655557211 */ /* 0x000fe200078e38ff */
[----:B------:R-:W-:Y:S01]  /*0790*/  IMAD R7, R7, R10, R13 ;  /* 0x0000000a07077224 */ /* 0x000fe200078e020d */
[----:B------:R-:W-:Y:S01]  /*07a0*/  LEA R84, R84, R86, 0x7 ;  /* 0x0000005654547211 */ /* 0x000fe200078e38ff */
[----:B------:R-:W-:Y:S01]  /*07b0*/  IMAD R8, R8, R10, R15 ;  /* 0x0000000a08087224 */ /* 0x000fe200078e020f */
[----:B------:R-:W-:-:S02]  /*07c0*/  ISETP.GT.U32.AND P3, PT, R18, R5, PT ;  /* 0x000000051200720c */ /* 0x000fc40003f64070 */
[C---:B------:R-:W-:Y:S02]  /*07d0*/  ISETP.GT.U32.AND P4, PT, R18.reuse, R7, PT ;  /* 0x000000071200720c */ /* 0x040fe40003f84070 */
[----:B------:R-:W-:Y:S02]  /*07e0*/  ISETP.GT.U32.AND P5, PT, R18, R8, PT ;  /* 0x000000081200720c */ /* 0x000fe40003fa4070 */
[----:B------:R-:W-:Y:S02]  /*07f0*/  @!P6 IADD3 R2, R2, -R18, RZ ;  /* 0x800000120202e210 */ /* 0x000fe40007ffe0ff */
[----:B------:R-:W-:Y:S02]  /*0800*/  LOP3.LUT R15, R0, R3, RZ, 0xfc, !PT ;  /* 0x00000003000f7212 */ /* 0x000fe400078efcff */
[----:B------:R-:W-:Y:S02]  /*0810*/  ISETP.GT.U32.AND P6, PT, R18, R2, PT ;  /* 0x000000021200720c */ /* 0x000fe40003fc4070 */
[----:B------:R-:W-:-:S02]  /*0820*/  LEA R83, R83, R86, 0x7 ;  /* 0x0000005653537211 */ /* 0x000fc400078e38ff */
[-C--:B------:R-:W-:Y:S02]  /*0830*/  @!P3 IADD3 R5, R5, -R18.reuse, RZ ;  /* 0x800000120505b210 */ /* 0x080fe40007ffe0ff */
[-C--:B------:R-:W-:Y:S02]  /*0840*/  @!P4 IADD3 R7, R7, -R18.reuse, RZ ;  /* 0x800000120707c210 */ /* 0x080fe40007ffe0ff */
[----:B------:R-:W-:Y:S02]  /*0850*/  @!P5 IADD3 R8, R8, -R18, RZ ;  /* 0x800000120808d210 */ /* 0x000fe40007ffe0ff */
[C---:B------:R-:W-:Y:S02]  /*0860*/  ISETP.GT.U32.AND P5, PT, R18.reuse, R5, PT ;  /* 0x000000051200720c */ /* 0x040fe40003fa4070 */
[C---:B------:R-:W-:Y:S02]  /*0870*/  ISETP.GT.U32.AND P4, PT, R18.reuse, R7, PT ;  /* 0x000000071200720c */ /* 0x040fe40003f84070 */
[----:B------:R-:W-:-:S02]  /*0880*/  ISETP.GT.U32.AND P3, PT, R18, R8, PT ;  /* 0x000000081200720c */ /* 0x000fc40003f64070 */
[----:B------:R-:W-:Y:S02]  /*0890*/  LEA R86, R3, R86, 0x7 ;  /* 0x0000005603567211 */ /* 0x000fe400078e38ff */
[C-C-:B------:R-:W-:Y:S02]  /*08a0*/  LOP3.LUT R21, R0.reuse, 0x10, R3.reuse, 0xfe, !PT ;  /* 0x0000001000157812 */ /* 0x140fe400078efe03 */
[C-C-:B------:R-:W-:Y:S02]  /*08b0*/  LOP3.LUT R23, R0.reuse, 0x20, R3.reuse, 0xfe, !PT ;  /* 0x0000002000177812 */ /* 0x140fe400078efe03 */
[----:B------:R-:W-:Y:S01]  /*08c0*/  LOP3.LUT R25, R0, 0x30, R3, 0xfe, !PT ;  /* 0x0000003000197812 */ /* 0x000fe200078efe03 */
[----:B------:R-:W-:Y:S01]  /*08d0*/  IMAD.HI R3, R15, 0x2fa0be83, RZ ;  /* 0x2fa0be830f037827 */ /* 0x000fe200078e02ff */
[----:B------:R-:W-:Y:S02]  /*08e0*/  @!P6 IADD3 R2, R2, -R18, RZ ;  /* 0x800000120202e210 */ /* 0x000fe40007ffe0ff */
[----:B------:R-:W-:Y:S01]  /*08f0*/  ISETP.GE.AND P6, PT, R19, RZ, PT ;  /* 0x000000ff1300720c */ /* 0x000fe20003fc6270 */
[----:B------:R-:W-:Y:S01]  /*0900*/  IMAD.HI R9, R21, 0x2fa0be83, RZ ;  /* 0x2fa0be8315097827 */ /* 0x000fe200078e02ff */
[----:B------:R-:W-:-:S02]  /*0910*/  SHF.R.U32.HI R6, RZ, 0x1f, R3 ;  /* 0x0000001fff067819 */ /* 0x000fc40000011603 */
[-C--:B------:R-:W-:Y:S01]  /*0920*/  @!P5 IADD3 R5, R5, -R18.reuse, RZ ;  /* 0x800000120505d210 */ /* 0x080fe20007ffe0ff */
[----:B------:R-:W-:Y:S01]  /*0930*/  IMAD.HI R11, R23, 0x2fa0be83, RZ ;  /* 0x2fa0be83170b7827 */ /* 0x000fe200078e02ff */
[----:B------:R-:W-:Y:S02]  /*0940*/  @!P4 IADD3 R7, R7, -R18, RZ ;  /* 0x800000120707c210 */ /* 0x000fe40007ffe0ff */
[----:B------:R-:W-:Y:S01]  /*0950*/  SHF.R.U32.HI R10, RZ, 0x1f, R9 ;  /* 0x0000001fff0a7819 */ /* 0x000fe20000011609 */
[----:B------:R-:W-:Y:S01]  /*0960*/  IMAD.HI R13, R25, 0x2fa0be83, RZ ;  /* 0x2fa0be83190d7827 */ /* 0x000fe200078e02ff */
[----:B------:R-:W-:Y:S02]  /*0970*/  LEA.HI.SX32 R6, R3, R6, 0x1b ;  /* 0x0000000603067211 */ /* 0x000fe400078fdaff */
[----:B------:R-:W-:Y:S02]  /*0980*/  @!P3 IADD3 R8, R8, -R18, RZ ;  /* 0x800000120808b210 */ /* 0x000fe40007ffe0ff */
[----:B------:R-:W-:Y:S01]  /*0990*/  ISETP.NE.AND P3, PT, R4, RZ, PT ;  /* 0x000000ff0400720c */ /* 0x000fe20003f65270 */
[----:B------:R-:W-:Y:S01]  /*09a0*/  IMAD R15, R6, -0xac, R15 ;  /* 0xffffff54060f7824 */ /* 0x000fe200078e020f */
[----:B------:R-:W-:-:S02]  /*09b0*/  LOP3.LUT R3, RZ, R4, RZ, 0x33, !PT ;  /* 0x00000004ff037212 */ /* 0x000fc400078e33ff */
[----:B------:R-:W-:Y:S01]  /*09c0*/  @!P0 IADD3 R2, -R2, RZ, RZ ;  /* 0x000000ff02028210 */ /* 0x000fe20007ffe1ff */
[----:B------:R-:W-:Y:S01]  /*09d0*/  IMAD R15, R15, 0xac, R82 ;  /* 0x000000ac0f0f7824 */ /* 0x000fe200078e0252 */
[----:B------:R-:W-:Y:S02]  /*09e0*/  SHF.R.U32.HI R12, RZ, 0x1f, R11 ;  /* 0x0000001fff0c7819 */ /* 0x000fe4000001160b */
[----:B------:R-:W-:Y:S02]  /*09f0*/  @!P2 IADD3 R5, -R5, RZ, RZ ;  /* 0x000000ff0505a210 */ /* 0x000fe40007ffe1ff */
[----:B------:R-:W-:Y:S02]  /*0a00*/  @!P1 IADD3 R7, -R7, RZ, RZ ;  /* 0x000000ff07079210 */ /* 0x000fe40007ffe1ff */
[----:B------:R-:W-:Y:S02]  /*0a10*/  LEA.HI.SX32 R10, R9, R10, 0x1b ;  /* 0x0000000a090a7211 */ /* 0x000fe400078fdaff */
[----:B------:R-:W-:-:S02]  /*0a20*/  @!P6 IADD3 R8, -R8, RZ, RZ ;  /* 0x000000ff0808e210 */ /* 0x000fc40007ffe1ff */
[----:B------:R-:W-:Y:S01]  /*0a30*/  SHF.R.U32.HI R14, RZ, 0x1f, R13 ;  /* 0x0000001fff0e7819 */ /* 0x000fe2000001160d */
[----:B------:R-:W-:Y:S01]  /*0a40*/  IMAD R21, R10, -0xac, R21 ;  /* 0xffffff540a157824 */ /* 0x000fe200078e0215 */
[----:B------:R-:W-:Y:S02]  /*0a50*/  SEL R9, R3, R2, !P3 ;  /* 0x0000000203097207 */ /* 0x000fe40005800000 */
[----:B------:R-:W-:Y:S01]  /*0a60*/  LEA.HI.SX32 R12, R11, R12, 0x1b ;  /* 0x0000000c0b0c7211 */ /* 0x000fe200078fdaff */
[--C-:B------:R-:W-:Y:S01]  /*0a70*/  IMAD R22, R21, 0xac, R82.reuse ;  /* 0x000000ac15167824 */ /* 0x100fe200078e0252 */
[----:B------:R-:W-:Y:S01]  /*0a80*/  SEL R5, R3, R5, !P3 ;  /* 0x0000000503057207 */ /* 0x000fe20005800000 */
[--C-:B------:R-:W-:Y:S01]  /*0a90*/  IMAD R9, R9, 0xac, R82.reuse ;  /* 0x000000ac09097824 */ /* 0x100fe200078e0252 */
[C---:B------:R-:W-:Y:S01]  /*0aa0*/  SEL R7, R3.reuse, R7, !P3 ;  /* 0x0000000703077207 */ /* 0x040fe20005800000 */
[----:B------:R-:W-:Y:S01]  /*0ab0*/  IMAD R23, R12, -0xac, R23 ;  /* 0xffffff540c177824 */ /* 0x000fe200078e0217 */
[----:B------:R-:W-:Y:S01]  /*0ac0*/  SEL R3, R3, R8, !P3 ;  /* 0x0000000803037207 */ /* 0x000fe20005800000 */
[--C-:B------:R-:W-:Y:S01]  /*0ad0*/  IMAD R10, R5, 0xac, R82.reuse ;  /* 0x000000ac050a7824 */ /* 0x100fe200078e0252 */
[----:B------:R-:W-:Y:S01]  /*0ae0*/  LEA.HI.SX32 R14, R13, R14, 0x1b ;  /* 0x0000000e0d0e7211 */ /* 0x000fe200078fdaff */
[----:B------:R-:W-:-:S02]  /*0af0*/  IMAD R12, R7, 0xac, R82 ;  /* 0x000000ac070c7824 */ /* 0x000fc400078e0252 */
[----:B------:R-:W-:Y:S02]  /*0b00*/  IMAD R18, R3, 0xac, R82 ;  /* 0x000000ac03127824 */ /* 0x000fe400078e0252 */
[----:B------:R-:W-:Y:S02]  /*0b10*/  IMAD R25, R14, -0xac, R25 ;  /* 0xffffff540e197824 */ /* 0x000fe400078e0219 */
[----:B------:R-:W-:-:S04]  /*0b20*/  IMAD.WIDE R8, R9, R27, c[0x0][0x160] ;  /* 0x0000580009087625 */ /* 0x000fc800078e021b */
[-C--:B------:R-:W-:Y:S01]  /*0b30*/  IMAD.WIDE R10, R10, R27.reuse, c[0x0][0x160] ;  /* 0x000058000a0a7625 */ /* 0x080fe200078e021b */
[----:B------:R1:W-:Y:S01]  /*0b40*/  LDGSTS.E.BYPASS.128 [R86], [R8.64] ;  /* 0x0000000008567fae */ /* 0x0003e2000b901c46 */
[----:B------:R-:W-:Y:S02]  /*0b50*/  IADD3 R3, P2, R8, 0x80, RZ ;  /* 0x0000008008037810 */ /* 0x000fe40007f5e0ff */
[----:B------:R-:W-:Y:S01]  /*0b60*/  IMAD.WIDE R12, R12, R27, c[0x0][0x160] ;  /* 0x000058000c0c7625 */ /* 0x000fe200078e021b */
[----:B------:R2:W-:Y:S01]  /*0b70*/  LDGSTS.E.BYPASS.128 [R85], [R10.64] ;  /* 0x000000000a557fae */ /* 0x0005e2000b901c46 */
[----:B------:R-:W-:Y:S02]  /*0b80*/  IADD3.X R6, RZ, R9, RZ, P2, !PT ;  /* 0x00000009ff067210 */ /* 0x000fe400017fe4ff */
[----:B------:R-:W-:Y:S01]  /*0b90*/  IMAD.WIDE R18, R18, R27, c[0x0][0x160] ;  /* 0x0000580012127625 */ /* 0x000fe200078e021b */
[----:B------:R3:W-:Y:S01]  /*0ba0*/  LDGSTS.E.BYPASS.128 [R84], [R12.64] ;  /* 0x000000000c547fae */ /* 0x0007e2000b901c46 */
[----:B------:R-:W-:-:S02]  /*0bb0*/  IADD3 R4, P0, R12, 0x80, RZ ;  /* 0x000000800c047810 */ /* 0x000fc40007f1e0ff */
[--C-:B------:R-:W-:Y:S01]  /*0bc0*/  IMAD R24, R23, 0xac, R82.reuse ;  /* 0x000000ac17187824 */ /* 0x100fe200078e0252 */
[----:B------:R4:W-:Y:S01]  /*0bd0*/  LDGSTS.E.BYPASS.128 [R83], [R18.64] ;  /* 0x0000000012537fae */ /* 0x0009e2000b901c46 */
[----:B------:R-:W-:Y:S01]  /*0be0*/  IMAD R26, R25, 0xac, R82 ;  /* 0x000000ac191a7824 */ /* 0x000fe200078e0252 */
[----:B------:R-:W-:Y:S01]  /*0bf0*/  IADD3.X R7, RZ, R13, RZ, P0, !PT ;  /* 0x0000000dff077210 */ /* 0x000fe200007fe4ff */
[-C--:B------:R-:W-:Y:S01]  /*0c00*/  IMAD.WIDE R20, R15, R27.reuse, c[0x0][0x168] ;  /* 0x00005a000f147625 */ /* 0x080fe200078e021b */
[----:B------:R-:W0:Y:S01]  /*0c10*/  LDGDEPBAR ;  /* 0x00000000000079af */ /* 0x000e220000000000 */
[----:B-1----:R-:W-:Y:S02]  /*0c20*/  IADD3 R8, P0, R18, 0x80, RZ ;  /* 0x0000008012087810 */ /* 0x002fe40007f1e0ff */
[----:B------:R-:W-:Y:S01]  /*0c30*/  IMAD.WIDE R22, R22, R27, c[0x0][0x168] ;  /* 0x00005a0016167625 */ /* 0x000fe200078e021b */
[----:B------:R4:W-:Y:S01]  /*0c40*/  LDGSTS.E.BYPASS.128 [R86+0x2000], [R20.64] ;  /* 0x0200000014567fae */ /* 0x0009e2000b901c46 */
[----:B------:R-:W-:-:S02]  /*0c50*/  IADD3 R2, P1, R10, 0x80, RZ ;  /* 0x000000800a027810 */ /* 0x000fc40007f3e0ff */
[----:B------:R-:W-:Y:S01]  /*0c60*/  IMAD.WIDE R24, R24, R27, c[0x0][0x168] ;  /* 0x00005a0018187625 */ /* 0x000fe200078e021b */
[----:B------:R4:W-:Y:S01]  /*0c70*/  LDGSTS.E.BYPASS.128 [R85+0x2000], [R22.64] ;  /* 0x0200000016557fae */ /* 0x0009e2000b901c46 */
[----:B------:R-:W-:Y:S02]  /*0c80*/  IADD3.X R9, RZ, R19, RZ, P0, !PT ;  /* 0x00000013ff097210 */ /* 0x000fe400007fe4ff */
[----:B------:R-:W-:Y:S01]  /*0c90*/  IMAD.WIDE R26, R26, R27, c[0x0][0x168] ;  /* 0x00005a001a1a7625 */ /* 0x000fe200078e021b */
[----:B------:R1:W-:Y:S01]  /*0ca0*/  LDGSTS.E.BYPASS.128 [R84+0x2000], [R24.64] ;  /* 0x0200000018547fae */ /* 0x0003e2000b901c46 */
[----:B--2---:R-:W-:Y:S02]  /*0cb0*/  IADD3 R10, P0, R20, 0x80, RZ ;  /* 0x00000080140a7810 */ /* 0x004fe40007f1e0ff */
[----:B------:R-:W-:Y:S01]  /*0cc0*/  IADD3.X R5, RZ, R11, RZ, P1, !PT ;  /* 0x0000000bff057210 */ /* 0x000fe20000ffe4ff */
[----:B------:R2:W-:Y:S01]  /*0cd0*/  LDGSTS.E.BYPASS.128 [R83+0x2000], [R26.64] ;  /* 0x020000001a537fae */ /* 0x0005e2000b901c46 */
[----:B---3--:R-:W-:-:S02]  /*0ce0*/  IADD3.X R12, RZ, R21, RZ, P0, !PT ;  /* 0x00000015ff0c7210 */ /* 0x008fc400007fe4ff */
[----:B------:R-:W-:Y:S01]  /*0cf0*/  IADD3 R13, P1, R24, 0x80, RZ ;  /* 0x00000080180d7810 */ /* 0x000fe20007f3e0ff */
[----:B------:R-:W0:Y:S01]  /*0d00*/  LDGDEPBAR ;  /* 0x00000000000079af */ /* 0x000e220000000000 */
[----:B------:R-:W-:Y:S02]  /*0d10*/  IADD3 R14, P0, R26, 0x80, RZ ;  /* 0x000000801a0e7810 */ /* 0x000fe40007f1e0ff */
[----:B------:R-:W-:Y:S02]  /*0d20*/  IADD3 R11, P2, R22, 0x80, RZ ;  /* 0x00000080160b7810 */ /* 0x000fe40007f5e0ff */
[----:B------:R-:W-:Y:S02]  /*0d30*/  IADD3.X R76, RZ, R25, RZ, P1, !PT ;  /* 0x00000019ff4c7210 */ /* 0x000fe40000ffe4ff */
[----:B------:R-:W-:Y:S01]  /*0d40*/  IADD3.X R77, RZ, R27, RZ, P0, !PT ;  /* 0x0000001bff4d7210 */ /* 0x000fe200007fe4ff */
[----:B-1----:R-:W-:Y:S01]  /*0d50*/  CS2R R24, SRZ ;  /* 0x0000000000187805 */ /* 0x002fe2000001ff00 */
[----:B------:R-:W-:Y:S01]  /*0d60*/  IADD3.X R15, RZ, R23, RZ, P2, !PT ;  /* 0x00000017ff0f7210 */ /* 0x000fe200017fe4ff */
[----:B--2---:R-:W-:Y:S01]  /*0d70*/  CS2R R26, SRZ ;  /* 0x00000000001a7805 */ /* 0x004fe2000001ff00 */
[----:B------:R-:W-:Y:S01]  /*0d80*/  IADD3 R82, -R82, 0x8c, RZ ;  /* 0x0000008c52527810 */ /* 0x000fe20007ffe1ff */
[----:B------:R-:W-:-:S04]  /*0d90*/  DEPBAR.LE SB0, 0x0 ;  /* 0x000080000000791a */ /* 0x000fc80000000000 */
[----:B----4-:R-:W-:Y:S06]  /*0da0*/  BAR.SYNC 0x0 ;  /* 0x0000000000007b1d */ /* 0x010fec0000000000 */
.L_x_1:
[----:B------:R-:W-:Y:S01]  /*0db0*/  LDS.128 R16, [R81] ;  /* 0x0000000051107984 */ /* 0x000fe20000000c00 */
[C---:B------:R-:W-:Y:S02]  /*0dc0*/  ISETP.GE.U32.AND P1, PT, R79.reuse, R82, PT ;  /* 0x000000524f00720c */ /* 0x040fe40003f26070 */
[C---:B------:R-:W-:Y:S01]  /*0dd0*/  ISETP.GE.U32.AND P0, PT, R79.reuse, 0x8c, PT ;  /* 0x0000008c4f00780c */ /* 0x040fe20003f06070 */
[----:B------:R-:W1:Y:S01]  /*0de0*/  LDS.128 R52, [R80] ;  /* 0x0000000050347984 */ /* 0x000e620000000c00 */
[----:B------:R-:W-:Y:S02]  /*0df0*/  SEL R87, RZ, 0x10, P1 ;  /* 0x00000010ff577807 */ /* 0x000fe40000800000 */
[----:B------:R-:W-:Y:S01]  /*0e00*/  IADD3 R79, R79, 0x20, RZ ;  /* 0x000000204f4f7810 */ /* 0x000fe20007ffe0ff */
[----:B------:R-:W2:Y:S01]  /*0e10*/  LDS.128 R40, [R80+0x100] ;  /* 0x0001000050287984 */ /* 0x000ea20000000c00 */
[----:B------:R-:W-:-:S03]  /*0e20*/  SEL R87, R87, RZ, !P0 ;  /* 0x000000ff57577207 */ /* 0x000fc60004000000 */
[----:B------:R-:W3:Y:S01]  /*0e30*/  LDS.128 R64, [R80+0x80] ;  /* 0x0000800050407984 */ /* 0x000ee20000000c00 */
[----:B------:R-:W-:-:S03]  /*0e40*/  ISETP.NE.U32.AND P1, PT, R87, RZ, PT ;  /* 0x000000ff5700720c */ /* 0x000fc60003f25070 */
[----:B------:R-:W4:Y:S04]  /*0e50*/  LDS.128 R20, [R80+0x180] ;  /* 0x0001800050147984 */ /* 0x000f280000000c00 */
[----:B------:R-:W4:Y:S04]  /*0e60*/  LDS.128 R68, [R81+0x80] ;  /* 0x0000800051447984 */ /* 0x000f280000000c00 */
[----:B------:R-:W4:Y:S01]  /*0e70*/  LDS.128 R36, [R81+0x100] ;  /* 0x0001000051247984 */ /* 0x000f220000000c00 */
[C---:B-1----:R-:W-:Y:S01]  /*0e80*/  FFMA R72, R16.reuse, R52, R72 ;  /* 0x0000003410487223 */ /* 0x042fe20000000048 */
[----:B--2---:R-:W-:-:S03]  /*0e90*/  FFMA R74, R16, R40, R74 ;  /* 0x00000028104a7223 */ /* 0x004fc6000000004a */
[C---:B------:R-:W-:Y:S01]  /*0ea0*/  FFMA R89, R17.reuse, R53, R72 ;  /* 0x0000003511597223 */ /* 0x040fe20000000048 */
[C---:B---3--:R-:W-:Y:S01]  /*0eb0*/  FFMA R88, R16.reuse, R64, R73 ;  /* 0x0000004010587223 */ /* 0x048fe20000000049 */
[C---:B------:R-:W-:Y:S01]  /*0ec0*/  FFMA R91, R17.reuse, R41, R74 ;  /* 0x00000029115b7223 */ /* 0x040fe2000000004a */
[----:B----4-:R-:W-:Y:S02]  /*0ed0*/  FFMA R16, R16, R20, R75 ;  /* 0x0000001410107223 */ /* 0x010fe4000000004b */
[C---:B------:R-:W-:Y:S01]  /*0ee0*/  FFMA R87, R17.reuse, R65, R88 ;  /* 0x0000004111577223 */ /* 0x040fe20000000058 */
[----:B------:R-:W1:Y:S01]  /*0ef0*/  LDS.128 R72, [R81+0x180] ;  /* 0x0001800051487984 */ /* 0x000e620000000c00 */
[C---:B------:R-:W-:Y:S01]  /*0f00*/  FFMA R88, R18.reuse, R54, R89 ;  /* 0x0000003612587223 */ /* 0x040fe20000000059 */
[----:B------:R-:W-:Y:S01]  /*0f10*/  FFMA R17, R17, R21, R16 ;  /* 0x0000001511117223 */ /* 0x000fe20000000010 */
[C---:B------:R-:W-:Y:S01]  /*0f20*/  FFMA R16, R18.reuse, R42, R91 ;  /* 0x0000002a12107223 */ /* 0x040fe2000000005b */
[----:B------:R-:W-:Y:S01]  /*0f30*/  FFMA R90, R18, R66, R87 ;  /* 0x00000042125a7223 */ /* 0x000fe20000000057 */
[----:B------:R-:W-:Y:S01]  /*0f40*/  FFMA R58, R68, R40, R58 ;  /* 0x00000028443a7223 */ /* 0x000fe2000000003a */
[----:B------:R-:W-:Y:S01]  /*0f50*/  FFMA R18, R18, R22, R17 ;  /* 0x0000001612127223 */ /* 0x000fe20000000011 */
[----:B------:R-:W-:Y:S01]  /*0f60*/  FFMA R87, R19, R43, R16 ;  /* 0x0000002b13577223 */ /* 0x000fe20000000010 */
[C---:B------:R-:W-:Y:S01]  /*0f70*/  FFMA R16, R68.reuse, R64, R57 ;  /* 0x0000004044107223 */ /* 0x040fe20000000039 */
[C---:B------:R-:W-:Y:S01]  /*0f80*/  FFMA R56, R68.reuse, R52, R56 ;  /* 0x0000003444387223 */ /* 0x040fe20000000038 */
[----:B------:R-:W-:Y:S01]  /*0f90*/  FFMA R95, R69, R41, R58 ;  /* 0x00000029455f7223 */ /* 0x000fe2000000003a */
[C---:B------:R-:W-:Y:S01]  /*0fa0*/  FFMA R89, R19.reuse, R55, R88 ;  /* 0x0000003713597223 */ /* 0x040fe20000000058 */
[C---:B------:R-:W-:Y:S01]  /*0fb0*/  FFMA R91, R19.reuse, R67, R90 ;  /* 0x00000043135b7223 */ /* 0x040fe2000000005a */
[----:B------:R-:W-:Y:S01]  /*0fc0*/  FFMA R93, R19, R23, R18 ;  /* 0x00000017135d7223 */ /* 0x000fe20000000012 */
[----:B------:R-:W-:Y:S01]  /*0fd0*/  FFMA R68, R68, R20, R59 ;  /* 0x0000001444447223 */ /* 0x000fe2000000003b */
[C---:B------:R-:W-:Y:S01]  /*0fe0*/  FFMA R57, R69.reuse, R65, R16 ;  /* 0x0000004145397223 */ /* 0x040fe20000000010 */
[C---:B------:R-:W-:Y:S01]  /*0ff0*/  FFMA R59, R69.reuse, R53, R56 ;  /* 0x00000035453b7223 */ /* 0x040fe20000000038 */
[----:B------:R-:W2:Y:S01]  /*1000*/  LDS.128 R16, [R81+0x1000] ;  /* 0x0010000051107984 */ /* 0x000ea20000000c00 */
[----:B------:R-:W-:Y:S01]  /*1010*/  FFMA R56, R70, R42, R95 ;  /* 0x0000002a46387223 */ /* 0x000fe2000000005f */
[----:B------:R-:W-:Y:S01]  /*1020*/  FFMA R69, R69, R21, R68 ;  /* 0x0000001545457223 */ /* 0x000fe20000000044 */
[C---:B------:R-:W-:Y:S01]  /*1030*/  FFMA R48, R36.reuse, R52, R48 ;  /* 0x0000003424307223 */ /* 0x040fe20000000030 */
[C---:B------:R-:W-:Y:S01]  /*1040*/  FFMA R50, R36.reuse, R40, R50 ;  /* 0x0000002824327223 */ /* 0x040fe20000000032 */
[----:B------:R-:W-:Y:S01]  /*1050*/  FFMA R95, R71, R43, R56 ;  /* 0x0000002b475f7223 */ /* 0x000fe20000000038 */
[C---:B------:R-:W-:Y:S01]  /*1060*/  FFMA R56, R36.reuse, R64, R49 ;  /* 0x0000004024387223 */ /* 0x040fe20000000031 */
[----:B------:R-:W-:Y:S01]  /*1070*/  FFMA R36, R36, R20, R51 ;  /* 0x0000001424247223 */ /* 0x000fe20000000033 */
[C---:B------:R-:W-:Y:S01]  /*1080*/  FFMA R68, R70.reuse, R66, R57 ;  /* 0x0000004246447223 */ /* 0x040fe20000000039 */
[C---:B------:R-:W-:Y:S01]  /*1090*/  FFMA R58, R70.reuse, R54, R59 ;  /* 0x00000036463a7223 */ /* 0x040fe2000000003b */
[----:B------:R-:W-:Y:S01]  /*10a0*/  FFMA R70, R70, R22, R69 ;  /* 0x0000001646467223 */ /* 0x000fe20000000045 */
[C---:B------:R-:W-:Y:S01]  /*10b0*/  FFMA R57, R37.reuse, R65, R56 ;  /* 0x0000004125397223 */ /* 0x040fe20000000038 */
[C---:B------:R-:W-:Y:S01]  /*10c0*/  FFMA R59, R37.reuse, R53, R48 ;  /* 0x00000035253b7223 */ /* 0x040fe20000000030 */
[C---:B------:R-:W-:Y:S01]  /*10d0*/  FFMA R69, R37.reuse, R41, R50 ;  /* 0x0000002925457223 */ /* 0x040fe20000000032 */
[----:B------:R-:W-:Y:S01]  /*10e0*/  FFMA R37, R37, R21, R36 ;  /* 0x0000001525257223 */ /* 0x000fe20000000024 */
[----:B------:R-:W-:Y:S01]  /*10f0*/  FFMA R97, R71, R55, R58 ;  /* 0x0000003747617223 */ /* 0x000fe2000000003a */
[----:B------:R-:W3:Y:S01]  /*1100*/  LDS.128 R48, [R81+0x1080] ;  /* 0x0010800051307984 */ /* 0x000ee20000000c00 */
[C---:B------:R-:W-:Y:S01]  /*1110*/  FFMA R58, R38.reuse, R66, R57 ;  /* 0x00000042263a7223 */ /* 0x040fe20000000039 */
[C---:B------:R-:W-:Y:S01]  /*1120*/  FFMA R56, R38.reuse, R54, R59 ;  /* 0x0000003626387223 */ /* 0x040fe2000000003b */
[C---:B------:R-:W-:Y:S01]  /*1130*/  FFMA R36, R38.reuse, R42, R69 ;  /* 0x0000002a26247223 */ /* 0x040fe20000000045 */
[----:B------:R-:W-:Y:S01]  /*1140*/  FFMA R38, R38, R22, R37 ;  /* 0x0000001626267223 */ /* 0x000fe20000000025 */
[C---:B------:R-:W-:Y:S01]  /*1150*/  FFMA R107, R39.reuse, R67, R58 ;  /* 0x00000043276b7223 */ /* 0x040fe2000000003a */
[C---:B------:R-:W-:Y:S01]  /*1160*/  FFMA R105, R39.reuse, R55, R56 ;  /* 0x0000003727697223 */ /* 0x040fe20000000038 */
[C---:B-1----:R-:W-:Y:S01]  /*1170*/  FFMA R24, R72.reuse, R52, R24 ;  /* 0x0000003448187223 */ /* 0x042fe20000000018 */
[C---:B------:R-:W-:Y:S01]  /*1180*/  FFMA R109, R39.reuse, R23, R38 ;  /* 0x00000017276d7223 */ /* 0x040fe20000000026 */
[C---:B------:R-:W-:Y:S01]  /*1190*/  FFMA R38, R72.reuse, R64, R25 ;  /* 0x0000004048267223 */ /* 0x040fe20000000019 */
[----:B------:R-:W-:Y:S01]  /*11a0*/  FFMA R103, R39, R43, R36 ;  /* 0x0000002b27677223 */ /* 0x000fe20000000024 */
[C---:B------:R-:W-:Y:S01]  /*11b0*/  FFMA R36, R72.reuse, R20, R27 ;  /* 0x0000001448247223 */ /* 0x040fe2000000001b */
[----:B------:R-:W-:Y:S01]  /*11c0*/  FFMA R26, R72, R40, R26 ;  /* 0x00000028481a7223 */ /* 0x000fe2000000001a */
[C---:B------:R-:W-:Y:S01]  /*11d0*/  FFMA R25, R73.reuse, R65, R38 ;  /* 0x0000004149197223 */ /* 0x040fe20000000026 */
[C---:B------:R-:W-:Y:S01]  /*11e0*/  FFMA R27, R73.reuse, R53, R24 ;  /* 0x00000035491b7223 */ /* 0x040fe20000000018 */
[C---:B------:R-:W-:Y:S01]  /*11f0*/  FFMA R37, R73.reuse, R21, R36 ;  /* 0x0000001549257223 */ /* 0x040fe20000000024 */
[----:B------:R-:W-:Y:S01]  /*1200*/  FFMA R73, R73, R41, R26 ;  /* 0x0000002949497223 */ /* 0x000fe2000000001a */
[C---:B------:R-:W-:Y:S01]  /*1210*/  FFMA R56, R74.reuse, R66, R25 ;  /* 0x000000424a387223 */ /* 0x040fe20000000019 */
[C---:B------:R-:W-:Y:S01]  /*1220*/  FFMA R38, R74.reuse, R54, R27 ;  /* 0x000000364a267223 */ /* 0x040fe2000000001b */
[C---:B------:R-:W-:Y:S01]  /*1230*/  FFMA R36, R74.reuse, R22, R37 ;  /* 0x000000164a247223 */ /* 0x040fe20000000025 */
[----:B------:R-:W1:Y:S01]  /*1240*/  LDS.128 R24, [R81+0x1100] ;  /* 0x0011000051187984 */ /* 0x000e620000000c00 */
[----:B------:R-:W-:Y:S01]  /*1250*/  FFMA R74, R74, R42, R73 ;  /* 0x0000002a4a4a7223 */ /* 0x000fe20000000049 */
[C---:B------:R-:W-:Y:S01]  /*1260*/  FFMA R113, R75.reuse, R55, R38 ;  /* 0x000000374b717223 */ /* 0x040fe20000000026 */
[----:B------:R-:W-:Y:S01]  /*1270*/  FFMA R117, R75, R23, R36 ;  /* 0x000000174b757223 */ /* 0x000fe20000000024 */
[C---:B--2---:R-:W-:Y:S01]  /*1280*/  FFMA R36, R16.reuse, R20, R35 ;  /* 0x0000001410247223 */ /* 0x044fe20000000023 */
[C---:B------:R-:W-:Y:S01]  /*1290*/  FFMA R38, R16.reuse, R64, R33 ;  /* 0x0000004010267223 */ /* 0x040fe20000000021 */
        /* <DEDUP_REMOVED lines=11> */
[----:B------:R-:W2:Y:S01]  /*1350*/  LDS.128 R32, [R81+0x1180] ;  /* 0x0011800051207984 */ /* 0x000ea20000000c00 */
[C---:B------:R-:W-:Y:S01]  /*1360*/  FFMA R123, R19.reuse, R67, R38 ;  /* 0x00000043137b7223 */ /* 0x040fe20000000026 */
[C---:B------:R-:W-:Y:S01]  /*1370*/  FFMA R121, R19.reuse, R55, R36 ;  /* 0x0000003713797223 */ /* 0x040fe20000000024 */
[C---:B---3--:R-:W-:Y:S01]  /*1380*/  FFMA R16, R48.reuse, R20, R31 ;  /* 0x0000001430107223 */ /* 0x048fe2000000001f */
[C---:B------:R-:W-:Y:S01]  /*1390*/  FFMA R30, R48.reuse, R40, R30 ;  /* 0x00000028301e7223 */ /* 0x040fe2000000001e */
[C---:B------:R-:W-:Y:S01]  /*13a0*/  FFMA R28, R48.reuse, R52, R28 ;  /* 0x00000034301c7223 */ /* 0x040fe2000000001c */
[----:B------:R-:W-:Y:S01]  /*13b0*/  FFMA R119, R19, R43, R18 ;  /* 0x0000002b13777223 */ /* 0x000fe20000000012 */
        /* <DEDUP_REMOVED lines=8> */
[----:B------:R-:W-:Y:S01]  /*1440*/  LDS.128 R28, [R80+0x10] ;  /* 0x00001000501c7984 */ /* 0x000fe20000000c00 */
[-C--:B------:R-:W-:Y:S01]  /*1450*/  FFMA R115, R75, R67.reuse, R56 ;  /* 0x000000434b737223 */ /* 0x080fe20000000038 */
[C---:B------:R-:W-:Y:S01]  /*1460*/  FFMA R99, R71.reuse, R67, R68 ;  /* 0x0000004347637223 */ /* 0x040fe20000000044 */
[----:B------:R-:W-:Y:S01]  /*1470*/  FFMA R101, R71, R23, R70 ;  /* 0x0000001747657223 */ /* 0x000fe20000000046 */
[----:B------:R-:W3:Y:S01]  /*1480*/  LDS.128 R16, [R81+0x10] ;  /* 0x0000100051107984 */ /* 0x000ee20000000c00 */
[----:B------:R-:W-:Y:S01]  /*1490*/  FFMA R49, R49, R65, R48 ;  /* 0x0000004131317223 */ /* 0x000fe20000000030 */
[C---:B------:R-:W-:Y:S01]  /*14a0*/  FFMA R74, R51.reuse, R55, R74 ;  /* 0x00000037334a7223 */ /* 0x040fe2000000004a */
[C---:B------:R-:W-:Y:S01]  /*14b0*/  FFMA R72, R51.reuse, R43, R72 ;  /* 0x0000002b33487223 */ /* 0x040fe20000000048 */
[----:B------:R-:W4:Y:S01]  /*14c0*/  LDS.128 R36, [R80+0x90] ;  /* 0x0000900050247984 */ /* 0x000f220000000c00 */
[----:B-1----:R-:W-:Y:S01]  /*14d0*/  FFMA R48, R24, R64, R61 ;  /* 0x0000004018307223 */ /* 0x002fe2000000003d */
[----:B------:R-:W-:Y:S01]  /*14e0*/  FFMA R88, R50, R66, R49 ;  /* 0x0000004232587223 */ /* 0x000fe20000000031 */
[C---:B------:R-:W-:Y:S01]  /*14f0*/  FFMA R60, R24.reuse, R52, R60 ;  /* 0x00000034183c7223 */ /* 0x040fe2000000003c */
[----:B------:R-:W1:Y:S01]  /*1500*/  LDS.128 R56, [R80+0x110] ;  /* 0x0001100050387984 */ /* 0x000e620000000c00 */
[C---:B------:R-:W-:Y:S01]  /*1510*/  FFMA R62, R24.reuse, R40, R62 ;  /* 0x00000028183e7223 */ /* 0x040fe2000000003e */
[C---:B------:R-:W-:Y:S01]  /*1520*/  FFMA R88, R51.reuse, R67, R88 ;  /* 0x0000004333587223 */ /* 0x040fe20000000058 */
[----:B------:R-:W-:Y:S01]  /*1530*/  FFMA R90, R51, R23, R90 ;  /* 0x00000017335a7223 */ /* 0x000fe2000000005a */
[----:B------:R-:W1:Y:S01]  /*1540*/  LDS.128 R68, [R80+0x190] ;  /* 0x0001900050447984 */ /* 0x000e620000000c00 */
[----:B------:R-:W-:Y:S01]  /*1550*/  FFMA R24, R24, R20, R63 ;  /* 0x0000001418187223 */ /* 0x000fe2000000003f */
[C---:B------:R-:W-:Y:S01]  /*1560*/  FFMA R61, R25.reuse, R65, R48 ;  /* 0x00000041193d7223 */ /* 0x040fe20000000030 */
[C---:B------:R-:W-:Y:S01]  /*1570*/  FFMA R63, R25.reuse, R53, R60 ;  /* 0x00000035193f7223 */ /* 0x040fe2000000003c */
[----:B------:R-:W1:Y:S01]  /*1580*/  LDS.128 R48, [R81+0x90] ;  /* 0x0000900051307984 */ /* 0x000e620000000c00 */
        /* <DEDUP_REMOVED lines=10> */
[C---:B--2---:R-:W-:Y:S01]  /*1630*/  FFMA R40, R32.reuse, R40, R46 ;  /* 0x0000002820287223 */ /* 0x044fe2000000002e */
[----:B------:R-:W2:Y:S01]  /*1640*/  LDS.128 R24, [R81+0x110] ;  /* 0x0001100051187984 */ /* 0x000ea20000000c00 */
        /* <DEDUP_REMOVED lines=11> */
[C---:B---3--:R-:W-:Y:S01]  /*1700*/  FFMA R22, R16.reuse, R28, R89 ;  /* 0x0000001c10167223 */ /* 0x048fe20000000059 */
[C---:B------:R-:W-:Y:S01]  /*1710*/  FFMA R67, R35.reuse, R67, R66 ;  /* 0x0000004323437223 */ /* 0x040fe20000000042 */
[C---:B------:R-:W-:Y:S01]  /*1720*/  FFMA R65, R35.reuse, R55, R54 ;  /* 0x0000003723417223 */ /* 0x040fe20000000036 */
[C---:B------:R-:W-:Y:S01]  /*1730*/  FFMA R60, R35.reuse, R43, R60 ;  /* 0x0000002b233c7223 */ /* 0x040fe2000000003c */
[C---:B----4-:R-:W-:Y:S01]  /*1740*/  FFMA R32, R16.reuse, R36, R91 ;  /* 0x0000002410207223 */ /* 0x050fe2000000005b */
[----:B------:R-:W-:Y:S01]  /*1750*/  FFMA R62, R35, R23, R62 ;  /* 0x00000017233e7223 */ /* 0x000fe2000000003e */
[C---:B------:R-:W-:Y:S01]  /*1760*/  FFMA R35, R17.reuse, R29, R22 ;  /* 0x0000001d11237223 */ /* 0x040fe20000000016 */
[----:B------:R-:W-:Y:S01]  /*1770*/  LDS.128 R52, [R81+0x1110] ;  /* 0x0011100051347984 */ /* 0x000fe20000000c00 */
[----:B-1----:R-:W-:Y:S01]  /*1780*/  FFMA R20, R16, R56, R87 ;  /* 0x0000003810147223 */ /* 0x002fe20000000057 */
[C---:B------:R-:W-:Y:S01]  /*1790*/  FFMA R33, R17.reuse, R37, R32 ;  /* 0x0000002511217223 */ /* 0x040fe20000000020 */
[----:B------:R-:W-:Y:S01]  /*17a0*/  FFMA R32, R18, R30, R35 ;  /* 0x0000001e12207223 */ /* 0x000fe20000000023 */
[----:B------:R-:W-:Y:S01]  /*17b0*/  FFMA R16, R16, R68, R93 ;  /* 0x0000004410107223 */ /* 0x000fe2000000005d */
[C---:B------:R-:W-:Y:S01]  /*17c0*/  FFMA R41, R17.reuse, R57, R20 ;  /* 0x0000003911297223 */ /* 0x040fe20000000014 */
[C---:B------:R-:W-:Y:S01]  /*17d0*/  FFMA R34, R18.reuse, R38, R33 ;  /* 0x0000002612227223 */ /* 0x040fe20000000021 */
[----:B------:R-:W1:Y:S01]  /*17e0*/  LDS.128 R20, [R81+0x190] ;  /* 0x0001900051147984 */ /* 0x000e620000000c00 */
[----:B------:R-:W-:Y:S01]  /*17f0*/  FFMA R17, R17, R69, R16 ;  /* 0x0000004511117223 */ /* 0x000fe20000000010 */
[----:B------:R-:W-:Y:S01]  /*1800*/  FFMA R16, R18, R58, R41 ;  /* 0x0000003a12107223 */ /* 0x000fe20000000029 */
[C---:B------:R-:W-:Y:S01]  /*1810*/  FFMA R89, R19.reuse, R31, R32 ;  /* 0x0000001f13597223 */ /* 0x040fe20000000020 */
[----:B------:R-:W-:Y:S01]  /*1820*/  FFMA R32, R48, R36, R99 ;  /* 0x0000002430207223 */ /* 0x000fe20000000063 */
[----:B------:R-:W-:Y:S01]  /*1830*/  FFMA R18, R18, R70, R17 ;  /* 0x0000004612127223 */ /* 0x000fe20000000011 */
[----:B------:R-:W-:Y:S01]  /*1840*/  FFMA R87, R19, R59, R16 ;  /* 0x0000003b13577223 */ /* 0x000fe20000000010 */
[C---:B------:R-:W-:Y:S01]  /*1850*/  FFMA R16, R48.reuse, R56, R95 ;  /* 0x0000003830107223 */ /* 0x040fe2000000005f */
[----:B------:R-:W-:Y:S01]  /*1860*/  FFMA R33, R49, R37, R32 ;  /* 0x0000002531217223 */ /* 0x000fe20000000020 */
[C---:B------:R-:W-:Y:S01]  /*1870*/  FFMA R93, R19.reuse, R71, R18 ;  /* 0x00000047135d7223 */ /* 0x040fe20000000012 */
[----:B------:R-:W-:Y:S01]  /*1880*/  FFMA R18, R48, R28, R97 ;  /* 0x0000001c30127223 */ /* 0x000fe20000000061 */
[----:B------:R-:W-:Y:S01]  /*1890*/  FFMA R91, R19, R39, R34 ;  /* 0x00000027135b7223 */ /* 0x000fe20000000022 */
[C---:B------:R-:W-:Y:S01]  /*18a0*/  FFMA R41, R49.reuse, R57, R16 ;  /* 0x0000003931297223 */ /* 0x040fe20000000010 */
[----:B------:R-:W-:Y:S01]  /*18b0*/  FFMA R40, R50, R38, R33 ;  /* 0x0000002632287223 */ /* 0x000fe20000000021 */
[----:B------:R-:W-:Y:S01]  /*18c0*/  FFMA R35, R49, R29, R18 ;  /* 0x0000001d31237223 */ /* 0x000fe20000000012 */
[----:B------:R-:W-:Y:S01]  /*18d0*/  FFMA R48, R48, R68, R101 ;  /* 0x0000004430307223 */ /* 0x000fe20000000065 */
[----:B------:R-:W3:Y:S01]  /*18e0*/  LDS.128 R16, [R81+0x1010] ;  /* 0x0010100051107984 */ /* 0x000ee20000000c00 */
[----:B------:R-:W-:Y:S01]  /*18f0*/  FFMA R99, R51, R39, R40 ;  /* 0x0000002733637223 */ /* 0x000fe20000000028 */
[----:B--2---:R-:W-:Y:S01]  /*1900*/  FFMA R40, R24, R36, R107 ;  /* 0x0000002418287223 */ /* 0x004fe2000000006b */
[C---:B------:R-:W-:Y:S01]  /*1910*/  FFMA R34, R50.reuse, R30, R35 ;  /* 0x0000001e32227223 */ /* 0x040fe20000000023 */
[----:B------:R-:W-:Y:S01]  /*1920*/  FFMA R32, R50, R58, R41 ;  /* 0x0000003a32207223 */ /* 0x000fe20000000029 */
[----:B------:R-:W-:Y:S01]  /*1930*/  FFMA R49, R49, R69, R48 ;  /* 0x0000004531317223 */ /* 0x000fe20000000030 */
[----:B------:R-:W-:Y:S01]  /*1940*/  FFMA R33, R25, R37, R40 ;  /* 0x0000002519217223 */ /* 0x000fe20000000028 */
[C---:B------:R-:W-:Y:S01]  /*1950*/  FFMA R97, R51.reuse, R31, R34 ;  /* 0x0000001f33617223 */ /* 0x040fe20000000022 */
[----:B------:R-:W2:Y:S01]  /*1960*/  LDS.128 R40, [R81+0x1090] ;  /* 0x0010900051287984 */ /* 0x000ea20000000c00 */
[----:B------:R-:W-:Y:S01]  /*1970*/  FFMA R95, R51, R59, R32 ;  /* 0x0000003b335f7223 */ /* 0x000fe20000000020 */
        /* <DEDUP_REMOVED lines=14> */
[C---:B-1----:R-:W-:Y:S01]  /*1a60*/  FFMA R24, R20.reuse, R68, R117 ;  /* 0x0000004414187223 */ /* 0x042fe20000000075 */
[C---:B------:R-:W-:Y:S01]  /*1a70*/  FFMA R32, R20.reuse, R36, R115 ;  /* 0x0000002414207223 */ /* 0x040fe20000000073 */
[C---:B------:R-:W-:Y:S01]  /*1a80*/  FFMA R26, R20.reuse, R28, R113 ;  /* 0x0000001c141a7223 */ /* 0x040fe20000000071 */
[----:B------:R-:W-:Y:S01]  /*1a90*/  FFMA R20, R20, R56, R111 ;  /* 0x0000003814147223 */ /* 0x000fe2000000006f */
        /* <DEDUP_REMOVED lines=16> */
[----:B------:R-:W-:Y:S01]  /*1ba0*/  FFMA R16, R16, R56, R119 ;  /* 0x0000003810107223 */ /* 0x000fe20000000077 */
[C---:B------:R-:W-:Y:S01]  /*1bb0*/  FFMA R25, R17.reuse, R69, R20 ;  /* 0x0000004511197223 */ /* 0x040fe20000000014 */
[C---:B------:R-:W-:Y:S01]  /*1bc0*/  FFMA R21, R17.reuse, R37, R24 ;  /* 0x0000002511157223 */ /* 0x040fe20000000018 */
[C---:B------:R-:W-:Y:S01]  /*1bd0*/  FFMA R23, R17.reuse, R29, R22 ;  /* 0x0000001d11177223 */ /* 0x040fe20000000016 */
[----:B------:R-:W-:Y:S01]  /*1be0*/  FFMA R17, R17, R57, R16 ;  /* 0x0000003911117223 */ /* 0x000fe20000000010 */
[----:B------:R-:W1:Y:S01]  /*1bf0*/  LDS.128 R44, [R81+0x1190] ;  /* 0x00119000512c7984 */ /* 0x000e620000000c00 */
[C---:B------:R-:W-:Y:S01]  /*1c00*/  FFMA R16, R18.reuse, R70, R25 ;  /* 0x0000004612107223 */ /* 0x040fe20000000019 */
[C---:B------:R-:W-:Y:S01]  /*1c10*/  FFMA R22, R18.reuse, R38, R21 ;  /* 0x0000002612167223 */ /* 0x040fe20000000015 */
[C---:B------:R-:W-:Y:S01]  /*1c20*/  FFMA R20, R18.reuse, R30, R23 ;  /* 0x0000001e12147223 */ /* 0x040fe20000000017 */
[----:B------:R-:W-:Y:S01]  /*1c30*/  FFMA R18, R18, R58, R17 ;  /* 0x0000003a12127223 */ /* 0x000fe20000000011 */
[C---:B--2---:R-:W-:Y:S01]  /*1c40*/  FFMA R72, R40.reuse, R56, R72 ;  /* 0x0000003828487223 */ /* 0x044fe20000000048 */
[C---:B------:R-:W-:Y:S01]  /*1c50*/  FFMA R74, R40.reuse, R28, R74 ;  /* 0x0000001c284a7223 */ /* 0x040fe2000000004a */
[C---:B------:R-:W-:Y:S01]  /*1c60*/  FFMA R123, R19.reuse, R39, R22 ;  /* 0x00000027137b7223 */ /* 0x040fe20000000016 */
        /* <DEDUP_REMOVED lines=8> */
[----:B------:R-:W-:Y:S01]  /*1cf0*/  FFMA R88, R40, R36, R88 ;  /* 0x0000002428587223 */ /* 0x000fe20000000058 */
[C---:B------:R-:W-:Y:S01]  /*1d00*/  FFMA R72, R42.reuse, R58, R19 ;  /* 0x0000003a2a487223 */ /* 0x040fe20000000013 */
[C---:B------:R-:W-:Y:S01]  /*1d10*/  FFMA R74, R42.reuse, R30, R17 ;  /* 0x0000001e2a4a7223 */ /* 0x040fe20000000011 */
[----:B------:R-:W-:Y:S01]  /*1d20*/  LDS.128 R48, [R81+0x20] ;  /* 0x0000200051307984 */ /* 0x000fe20000000c00 */
[----:B------:R-:W-:Y:S01]  /*1d30*/  FFMA R41, R41, R37, R88 ;  /* 0x0000002529297223 */ /* 0x000fe20000000058 */
[----:B------:R-:W-:Y:S01]  /*1d40*/  FFMA R90, R42, R70, R21 ;  /* 0x000000462a5a7223 */ /* 0x000fe20000000015 */
[----:B------:R-:W-:Y:S01]  /*1d50*/  FFMA R40, R52, R56, R61 ;  /* 0x0000003834287223 */ /* 0x000fe2000000003d */
[----:B------:R-:W2:Y:S01]  /*1d60*/  LDS.128 R16, [R80+0x20] ;  /* 0x0000200050107984 */ /* 0x000ea20000000c00 */
[----:B------:R-:W-:Y:S01]  /*1d70*/  FFMA R88, R42, R38, R41 ;  /* 0x000000262a587223 */ /* 0x000fe20000000029 */
[C---:B------:R-:W-:Y:S01]  /*1d80*/  FFMA R42, R52.reuse, R28, R63 ;  /* 0x0000001c342a7223 */ /* 0x040fe2000000003f */
[C---:B------:R-:W-:Y:S01]  /*1d90*/  FFMA R92, R52.reuse, R36, R73 ;  /* 0x00000024345c7223 */ /* 0x040fe20000000049 */
[----:B------:R-:W3:Y:S01]  /*1da0*/  LDS.128 R24, [R80+0x120] ;  /* 0x0001200050187984 */ /* 0x000ee20000000c00 */
[C---:B------:R-:W-:Y:S01]  /*1db0*/  FFMA R88, R43.reuse, R39, R88 ;  /* 0x000000272b587223 */ /* 0x040fe20000000058 */
[C---:B------:R-:W-:Y:S01]  /*1dc0*/  FFMA R74, R43.reuse, R31, R74 ;  /* 0x0000001f2b4a7223 */ /* 0x040fe2000000004a */
[C---:B------:R-:W-:Y:S01]  /*1dd0*/  FFMA R72, R43.reuse, R59, R72 ;  /* 0x0000003b2b487223 */ /* 0x040fe20000000048 */
[----:B------:R-:W4:Y:S01]  /*1de0*/  LDS.128 R20, [R80+0xa0] ;  /* 0x0000a00050147984 */ /* 0x000f220000000c00 */
[----:B------:R-:W-:Y:S01]  /*1df0*/  FFMA R90, R43, R71, R90 ;  /* 0x000000472b5a7223 */ /* 0x000fe2000000005a */
        /* <DEDUP_REMOVED lines=9> */
[----:B------:R-:W-:Y:S01]  /*1e90*/  FFMA R52, R54, R58, R73 ;  /* 0x0000003a36347223 */ /* 0x000fe20000000049 */
[----:B-1----:R-:W-:Y:S01]  /*1ea0*/  FFMA R28, R44, R28, R65 ;  /* 0x0000001c2c1c7223 */ /* 0x002fe20000000041 */
[----:B------:R-:W-:Y:S01]  /*1eb0*/  FFMA R54, R54, R70, R53 ;  /* 0x0000004636367223 */ /* 0x000fe20000000035 */
[C---:B------:R-:W-:Y:S01]  /*1ec0*/  FFMA R103, R55.reuse, R39, R94 ;  /* 0x0000002737677223 */ /* 0x040fe2000000005e */
[----:B------:R-:W-:Y:S01]  /*1ed0*/  FFMA R75, R55, R31, R92 ;  /* 0x0000001f374b7223 */ /* 0x000fe2000000005c */
[----:B------:R-:W-:Y:S01]  /*1ee0*/  FFMA R29, R45, R29, R28 ;  /* 0x0000001d2d1d7223 */ /* 0x000fe2000000001c */
[C---:B------:R-:W-:Y:S01]  /*1ef0*/  FFMA R73, R55.reuse, R59, R52 ;  /* 0x0000003b37497223 */ /* 0x040fe20000000034 */
[----:B------:R-:W-:Y:S01]  /*1f00*/  FFMA R111, R55, R71, R54 ;  /* 0x00000047376f7223 */ /* 0x000fe20000000036 */
[C---:B------:R-:W-:Y:S01]  /*1f10*/  FFMA R36, R44.reuse, R36, R67 ;  /* 0x000000242c247223 */ /* 0x040fe20000000043 */
[----:B------:R-:W1:Y:S01]  /*1f20*/  LDS.128 R52, [R81+0x120] ;  /* 0x0001200051347984 */ /* 0x000e620000000c00 */
[----:B------:R-:W-:Y:S01]  /*1f30*/  FFMA R60, R44, R56, R60 ;  /* 0x000000382c3c7223 */ /* 0x000fe2000000003c */
[----:B------:R-:W-:Y:S01]  /*1f40*/  FFMA R30, R46, R30, R29 ;  /* 0x0000001e2e1e7223 */ /* 0x000fe2000000001d */
[----:B------:R-:W-:Y:S01]  /*1f50*/  FFMA R62, R44, R68, R62 ;  /* 0x000000442c3e7223 */ /* 0x000fe2000000003e */
[C---:B------:R-:W-:Y:S01]  /*1f60*/  FFMA R37, R45.reuse, R37, R36 ;  /* 0x000000252d257223 */ /* 0x040fe20000000024 */
[----:B------:R-:W-:Y:S01]  /*1f70*/  FFMA R57, R45, R57, R60 ;  /* 0x000000392d397223 */ /* 0x000fe2000000003c */
[----:B------:R-:W-:Y:S01]  /*1f80*/  FFMA R67, R47, R31, R30 ;  /* 0x0000001f2f437223 */ /* 0x000fe2000000001e */
[----:B------:R-:W-:Y:S01]  /*1f90*/  FFMA R45, R45, R69, R62 ;  /* 0x000000452d2d7223 */ /* 0x000fe2000000003e */
[C---:B------:R-:W-:Y:S01]  /*1fa0*/  FFMA R38, R46.reuse, R38, R37 ;  /* 0x000000262e267223 */ /* 0x040fe20000000025 */
[C---:B------:R-:W-:Y:S01]  /*1fb0*/  FFMA R58, R46.reuse, R58, R57 ;  /* 0x0000003a2e3a7223 */ /* 0x040fe20000000039 */
[----:B------:R-:W-:Y:S01]  /*1fc0*/  LDS.128 R60, [R81+0x1120] ;  /* 0x00112000513c7984 */ /* 0x000fe20000000c00 */
[----:B------:R-:W-:Y:S01]  /*1fd0*/  FFMA R46, R46, R70, R45 ;  /* 0x000000462e2e7223 */ /* 0x000fe2000000002d */
[C---:B--2---:R-:W-:Y:S01]  /*1fe0*/  FFMA R30, R48.reuse, R16, R89 ;  /* 0x00000010301e7223 */ /* 0x044fe20000000059 */
[C---:B------:R-:W-:Y:S01]  /*1ff0*/  FFMA R65, R47.reuse, R39, R38 ;  /* 0x000000272f417223 */ /* 0x040fe20000000026 */
[C---:B------:R-:W-:Y:S01]  /*2000*/  FFMA R69, R47.reuse, R59, R58 ;  /* 0x0000003b2f457223 */ /* 0x040fe2000000003a */
[----:B------:R-:W-:Y:S01]  /*2010*/  FFMA R71, R47, R71, R46 ;  /* 0x000000472f477223 */ /* 0x000fe2000000002e */
[C---:B---3--:R-:W-:Y:S01]  /*2020*/  FFMA R28, R48.reuse, R24, R87 ;  /* 0x00000018301c7223 */ /* 0x048fe20000000057 */
[C---:B------:R-:W-:Y:S01]  /*2030*/  FFMA R39, R49.reuse, R17, R30 ;  /* 0x0000001131277223 */ /* 0x040fe2000000001e */
[----:B------:R-:W-:Y:S01]  /*2040*/  LDS.128 R56, [R81+0x30] ;  /* 0x0000300051387984 */ /* 0x000fe20000000c00 */
[----:B----4-:R-:W-:Y:S01]  /*2050*/  FFMA R36, R48, R20, R91 ;  /* 0x0000001430247223 */ /* 0x010fe2000000005b */
[C---:B------:R-:W-:Y:S01]  /*2060*/  FFMA R45, R49.reuse, R25, R28 ;  /* 0x00000019312d7223 */ /* 0x040fe2000000001c */
[C---:B------:R-:W-:Y:S01]  /*2070*/  FFMA R38, R50.reuse, R18, R39 ;  /* 0x0000001232267223 */ /* 0x040fe20000000027 */
[----:B------:R-:W2:Y:S01]  /*2080*/  LDS.128 R28, [R81+0x1a0] ;  /* 0x0001a000511c7984 */ /* 0x000ea20000000c00 */
        /* <DEDUP_REMOVED lines=13> */
[C---:B------:R-:W-:Y:S01]  /*2160*/  FFMA R49, R41.reuse, R25, R36 ;  /* 0x0000001929317223 */ /* 0x040fe20000000024 */
[----:B------:R-:W-:Y:S01]  /*2170*/  FFMA R40, R40, R32, R101 ;  /* 0x0000002028287223 */ /* 0x000fe20000000065 */
[----:B------:R-:W3:Y:S01]  /*2180*/  LDS.128 R36, [R81+0x1020] ;  /* 0x0010200051247984 */ /* 0x000ee20000000c00 */
[----:B------:R-:W-:Y:S01]  /*2190*/  FFMA R45, R41, R21, R44 ;  /* 0x00000015292d7223 */ /* 0x000fe2000000002c */
[----:B------:R-:W-:Y:S01]  /*21a0*/  FFMA R93, R51, R35, R50 ;  /* 0x00000023335d7223 */ /* 0x000fe20000000032 */
[----:B------:R-:W-:Y:S01]  /*21b0*/  FFMA R41, R41, R33, R40 ;  /* 0x0000002129297223 */ /* 0x000fe20000000028 */
[C---:B------:R-:W-:Y:S01]  /*21c0*/  FFMA R40, R42.reuse, R26, R49 ;  /* 0x0000001a2a287223 */ /* 0x040fe20000000031 */
[C---:B------:R-:W-:Y:S01]  /*21d0*/  FFMA R46, R42.reuse, R22, R45 ;  /* 0x000000162a2e7223 */ /* 0x040fe2000000002d */
[----:B------:R-:W4:Y:S01]  /*21e0*/  LDS.128 R48, [R81+0x10a0] ;  /* 0x0010a00051307984 */ /* 0x000f220000000c00 */
[C---:B------:R-:W-:Y:S01]  /*21f0*/  FFMA R44, R42.reuse, R18, R47 ;  /* 0x000000122a2c7223 */ /* 0x040fe2000000002f */
[----:B------:R-:W-:Y:S01]  /*2200*/  FFMA R42, R42, R34, R41 ;  /* 0x000000222a2a7223 */ /* 0x000fe20000000029 */
[C---:B------:R-:W-:Y:S01]  /*2210*/  FFMA R95, R43.reuse, R27, R40 ;  /* 0x0000001b2b5f7223 */ /* 0x040fe20000000028 */
[C---:B-1----:R-:W-:Y:S01]  /*2220*/  FFMA R40, R52.reuse, R24, R105 ;  /* 0x0000001834287223 */ /* 0x042fe20000000069 */
        /* <DEDUP_REMOVED lines=13> */
[C---:B--2---:R-:W-:Y:S01]  /*2300*/  FFMA R66, R28.reuse, R32, R66 ;  /* 0x000000201c427223 */ /* 0x044fe20000000042 */
[----:B------:R-:W-:Y:S01]  /*2310*/  FFMA R107, R55, R19, R42 ;  /* 0x00000013376b7223 */ /* 0x000fe2000000002a */
        /* <DEDUP_REMOVED lines=21> */
[-C--:B------:R-:W-:Y:S01]  /*2470*/  FFMA R64, R55, R35.reuse, R64 ;  /* 0x0000002337407223 */ /* 0x080fe20000000040 */
[----:B------:R-:W-:Y:S01]  /*2480*/  FFMA R66, R31, R35, R66 ;  /* 0x000000231f427223 */ /* 0x000fe20000000042 */
[----:B------:R-:W1:Y:S01]  /*2490*/  LDS.128 R52, [R81+0x11a0] ;  /* 0x0011a00051347984 */ /* 0x000e620000000c00 */
[C---:B------:R-:W-:Y:S01]  /*24a0*/  FFMA R41, R37.reuse, R33, R28 ;  /* 0x0000002125297223 */ /* 0x040fe2000000001c */
[C---:B------:R-:W-:Y:S01]  /*24b0*/  FFMA R29, R37.reuse, R21, R40 ;  /* 0x00000015251d7223 */ /* 0x040fe20000000028 */
[C---:B------:R-:W-:Y:S01]  /*24c0*/  FFMA R31, R37.reuse, R17, R30 ;  /* 0x00000011251f7223 */ /* 0x040fe2000000001e */
[----:B------:R-:W-:Y:S01]  /*24d0*/  FFMA R37, R37, R25, R36 ;  /* 0x0000001925257223 */ /* 0x000fe20000000024 */
[C---:B----4-:R-:W-:Y:S01]  /*24e0*/  FFMA R90, R48.reuse, R32, R90 ;  /* 0x00000020305a7223 */ /* 0x050fe2000000005a */
        /* <DEDUP_REMOVED lines=17> */
[----:B------:R-:W2:Y:S01]  /*2600*/  LDS.128 R36, [R80+0xb0] ;  /* 0x0000b00050247984 */ /* 0x000ea20000000c00 */
[----:B------:R-:W-:Y:S01]  /*2610*/  FFMA R49, R49, R21, R88 ;  /* 0x0000001531317223 */ /* 0x000fe20000000058 */
[C---:B------:R-:W-:Y:S01]  /*2620*/  FFMA R48, R60.reuse, R24, R73 ;  /* 0x000000183c307223 */ /* 0x040fe20000000049 */
[----:B------:R-:W-:Y:S01]  /*2630*/  FFMA R88, R60, R20, R103 ;  /* 0x000000143c587223 */ /* 0x000fe20000000067 */
[----:B------:R-:W3:Y:S01]  /*2640*/  LDS.128 R28, [R80+0x30] ;  /* 0x00003000501c7984 */ /* 0x000ee20000000c00 */
[----:B------:R-:W-:Y:S01]  /*2650*/  FFMA R72, R50, R22, R49 ;  /* 0x0000001632487223 */ /* 0x000fe20000000031 */
[C---:B------:R-:W-:Y:S01]  /*2660*/  FFMA R50, R60.reuse, R16, R75 ;  /* 0x000000103c327223 */ /* 0x040fe2000000004b */
[C---:B------:R-:W-:Y:S01]  /*2670*/  FFMA R70, R51.reuse, R19, R70 ;  /* 0x0000001333467223 */ /* 0x040fe20000000046 */
[----:B------:R-:W4:Y:S01]  /*2680*/  LDS.128 R40, [R80+0x130] ;  /* 0x0001300050287984 */ /* 0x000f220000000c00 */
[C---:B------:R-:W-:Y:S01]  /*2690*/  FFMA R72, R51.reuse, R23, R72 ;  /* 0x0000001733487223 */ /* 0x040fe20000000048 */
[C---:B------:R-:W-:Y:S01]  /*26a0*/  FFMA R68, R51.reuse, R27, R68 ;  /* 0x0000001b33447223 */ /* 0x040fe20000000044 */
[----:B------:R-:W-:Y:S01]  /*26b0*/  FFMA R74, R51, R35, R74 ;  /* 0x00000023334a7223 */ /* 0x000fe2000000004a */
[C---:B------:R-:W-:Y:S01]  /*26c0*/  FFMA R75, R61.reuse, R17, R50 ;  /* 0x000000113d4b7223 */ /* 0x040fe20000000032 */
[C---:B------:R-:W-:Y:S01]  /*26d0*/  FFMA R103, R61.reuse, R25, R48 ;  /* 0x000000193d677223 */ /* 0x040fe20000000030 */
[----:B------:R-:W-:Y:S01]  /*26e0*/  LDS.128 R44, [R80+0x1b0] ;  /* 0x0001b000502c7984 */ /* 0x000fe20000000c00 */
        /* <DEDUP_REMOVED lines=10> */
[C---:B------:R-:W-:Y:S01]  /*2790*/  FFMA R75, R63.reuse, R19, R88 ;  /* 0x000000133f4b7223 */ /* 0x040fe20000000058 */
[C---:B------:R-:W-:Y:S01]  /*27a0*/  FFMA R73, R63.reuse, R27, R60 ;  /* 0x0000001b3f497223 */ /* 0x040fe2000000003c */
[----:B------:R-:W-:Y:S01]  /*27b0*/  FFMA R111, R63, R35, R62 ;  /* 0x000000233f6f7223 */ /* 0x000fe2000000003e */
[C---:B------:R-:W-:Y:S01]  /*27c0*/  FFMA R20, R52.reuse, R20, R65 ;  /* 0x0000001434147223 */ /* 0x040fe20000000041 */
[C---:B------:R-:W-:Y:S01]  /*27d0*/  FFMA R17, R53.reuse, R17, R16 ;  /* 0x0000001135117223 */ /* 0x040fe20000000010 */
[----:B------:R-:W1:Y:S01]  /*27e0*/  LDS.128 R60, [R81+0x130] ;  /* 0x00013000513c7984 */ /* 0x000e620000000c00 */
        /* <DEDUP_REMOVED lines=9> */
[----:B--2---:R-:W-:Y:S01]  /*2880*/  FFMA R20, R56, R36, R91 ;  /* 0x0000002438147223 */ /* 0x004fe2000000005b */
[C---:B------:R-:W-:Y:S01]  /*2890*/  FFMA R65, R55.reuse, R23, R22 ;  /* 0x0000001737417223 */ /* 0x040fe20000000016 */
[----:B------:R-:W-:Y:S01]  /*28a0*/  FFMA R34, R54, R34, R33 ;  /* 0x0000002236227223 */ /* 0x000fe20000000021 */
[----:B------:R-:W-:Y:S01]  /*28b0*/  FFMA R69, R55, R27, R26 ;  /* 0x0000001b37457223 */ /* 0x000fe2000000001a */
[C---:B---3--:R-:W-:Y:S01]  /*28c0*/  FFMA R18, R56.reuse, R28, R89 ;  /* 0x0000001c38127223 */ /* 0x048fe20000000059 */
[----:B------:R-:W-:Y:S01]  /*28d0*/  FFMA R21, R57, R37, R20 ;  /* 0x0000002539157223 */ /* 0x000fe20000000014 */
[----:B------:R-:W-:Y:S01]  /*28e0*/  FFMA R71, R55, R35, R34 ;  /* 0x0000002337477223 */ /* 0x000fe20000000022 */
[----:B----4-:R-:W-:Y:S01]  /*28f0*/  FFMA R16, R56, R40, R87 ;  /* 0x0000002838107223 */ /* 0x010fe20000000057 */
[C---:B------:R-:W-:Y:S01]  /*2900*/  FFMA R23, R57.reuse, R29, R18 ;  /* 0x0000001d39177223 */ /* 0x040fe20000000012 */
[C---:B------:R-:W-:Y:S01]  /*2910*/  FFMA R24, R58.reuse, R38, R21 ;  /* 0x000000263a187223 */ /* 0x040fe20000000015 */
[----:B------:R-:W-:Y:S01]  /*2920*/  LDS.128 R52, [R81+0x11b0] ;  /* 0x0011b00051347984 */ /* 0x000fe20000000c00 */
[----:B------:R-:W-:Y:S01]  /*2930*/  FFMA R25, R57, R41, R16 ;  /* 0x0000002939197223 */ /* 0x000fe20000000010 */
[C---:B------:R-:W-:Y:S01]  /*2940*/  FFMA R22, R58.reuse, R30, R23 ;  /* 0x0000001e3a167223 */ /* 0x040fe20000000017 */
[C---:B------:R-:W-:Y:S01]  /*2950*/  FFMA R91, R59.reuse, R39, R24 ;  /* 0x000000273b5b7223 */ /* 0x040fe20000000018 */
[----:B------:R-:W2:Y:S01]  /*2960*/  LDS.128 R16, [R81+0x1b0] ;  /* 0x0001b00051107984 */ /* 0x000ea20000000c00 */
[----:B------:R-:W-:Y:S01]  /*2970*/  FFMA R20, R58, R42, R25 ;  /* 0x0000002a3a147223 */ /* 0x000fe20000000019 */
[C---:B------:R-:W-:Y:S01]  /*2980*/  FFMA R89, R59.reuse, R31, R22 ;  /* 0x0000001f3b597223 */ /* 0x040fe20000000016 */
        /* <DEDUP_REMOVED lines=13> */
[----:B------:R-:W3:Y:S01]  /*2a60*/  LDS.128 R20, [R81+0x1030] ;  /* 0x0010300051147984 */ /* 0x000ee20000000c00 */
[C---:B------:R-:W-:Y:S01]  /*2a70*/  FFMA R99, R51.reuse, R39, R32 ;  /* 0x0000002733637223 */ /* 0x040fe20000000020 */
[C---:B------:R-:W-:Y:S01]  /*2a80*/  FFMA R97, R51.reuse, R31, R26 ;  /* 0x0000001f33617223 */ /* 0x040fe2000000001a */
[C---:B------:R-:W-:Y:S01]  /*2a90*/  FFMA R95, R51.reuse, R43, R24 ;  /* 0x0000002b335f7223 */ /* 0x040fe20000000018 */
[----:B------:R-:W-:Y:S01]  /*2aa0*/  FFMA R101, R51, R47, R50 ;  /* 0x0000002f33657223 */ /* 0x000fe20000000032 */
[C---:B-1----:R-:W-:Y:S01]  /*2ab0*/  FFMA R32, R60.reuse, R36, R109 ;  /* 0x000000243c207223 */ /* 0x042fe2000000006d */
[----:B------:R-:W1:Y:S01]  /*2ac0*/  LDS.128 R48, [R81+0x10b0] ;  /* 0x0010b00051307984 */ /* 0x000e620000000c00 */
        /* <DEDUP_REMOVED lines=15> */
[-C--:B------:R-:W-:Y:S01]  /*2bc0*/  FFMA R56, R56, R44.reuse, R93 ;  /* 0x0000002c38387223 */ /* 0x080fe2000000005d */
[----:B------:R-:W4:Y:S01]  /*2bd0*/  LDS.128 R60, [R81+0x1130] ;  /* 0x00113000513c7984 */ /* 0x000f220000000c00 */
        /* <DEDUP_REMOVED lines=19> */
[-C--:B------:R-:W-:Y:S01]  /*2d10*/  FFMA R20, R20, R40.reuse, R119 ;  /* 0x0000002814147223 */ /* 0x080fe20000000077 */
[C---:B------:R-:W-:Y:S01]  /*2d20*/  FFMA R17, R21.reuse, R37, R24 ;  /* 0x0000002515117223 */ /* 0x040fe20000000018 */
[----:B------:R-:W-:Y:S01]  /*2d30*/  FFMA R19, R21, R29, R18 ;  /* 0x0000001d15137223 */ /* 0x000fe20000000012 */
[-C--:B------:R-:W-:Y:S01]  /*2d40*/  FFMA R57, R57, R45.reuse, R56 ;  /* 0x0000002d39397223 */ /* 0x080fe20000000038 */
[C---:B------:R-:W-:Y:S01]  /*2d50*/  FFMA R25, R21.reuse, R45, R16 ;  /* 0x0000002d15197223 */ /* 0x040fe20000000010 */
[C---:B-1----:R-:W-:Y:S01]  /*2d60*/  FFMA R68, R48.reuse, R40, R68 ;  /* 0x0000002830447223 */ /* 0x042fe20000000044 */
[C---:B------:R-:W-:Y:S01]  /*2d70*/  FFMA R70, R48.reuse, R28, R70 ;  /* 0x0000001c30467223 */ /* 0x040fe20000000046 */
[-C--:B------:R-:W-:Y:S01]  /*2d80*/  FFMA R21, R21, R41.reuse, R20 ;  /* 0x0000002915157223 */ /* 0x080fe20000000014 */
[----:B------:R-:W-:Y:S01]  /*2d90*/  FFMA R74, R48, R44, R74 ;  /* 0x0000002c304a7223 */ /* 0x000fe2000000004a */
[C---:B------:R-:W-:Y:S01]  /*2da0*/  FFMA R20, R22.reuse, R38, R17 ;  /* 0x0000002616147223 */ /* 0x040fe20000000011 */
[----:B------:R-:W-:Y:S01]  /*2db0*/  FFMA R18, R22, R30, R19 ;  /* 0x0000001e16127223 */ /* 0x000fe20000000013 */
[-C--:B------:R-:W-:Y:S01]  /*2dc0*/  FFMA R58, R58, R46.reuse, R57 ;  /* 0x0000002e3a3a7223 */ /* 0x080fe20000000039 */
[C---:B------:R-:W-:Y:S01]  /*2dd0*/  FFMA R16, R22.reuse, R46, R25 ;  /* 0x0000002e16107223 */ /* 0x040fe20000000019 */
[C---:B------:R-:W-:Y:S01]  /*2de0*/  FFMA R19, R49.reuse, R41, R68 ;  /* 0x0000002931137223 */ /* 0x040fe20000000044 */
[C---:B------:R-:W-:Y:S01]  /*2df0*/  FFMA R17, R49.reuse, R29, R70 ;  /* 0x0000001d31117223 */ /* 0x040fe20000000046 */
[----:B------:R-:W-:Y:S01]  /*2e00*/  FFMA R22, R22, R42, R21 ;  /* 0x0000002a16167223 */ /* 0x000fe20000000015 */
[----:B------:R-:W-:Y:S01]  /*2e10*/  FFMA R21, R49, R45, R74 ;  /* 0x0000002d31157223 */ /* 0x000fe2000000004a */
[----:B------:R-:W-:Y:S01]  /*2e20*/  FFMA R72, R48, R36, R72 ;  /* 0x0000002430487223 */ /* 0x000fe20000000048 */
[----:B------:R-:W-:Y:S01]  /*2e30*/  FFMA R93, R59, R47, R58 ;  /* 0x0000002f3b5d7223 */ /* 0x000fe2000000003a */
[C---:B------:R-:W-:Y:S01]  /*2e40*/  FFMA R121, R23.reuse, R31, R18 ;  /* 0x0000001f17797223 */ /* 0x040fe20000000012 */
[C---:B------:R-:W-:Y:S01]  /*2e50*/  FFMA R125, R23.reuse, R47, R16 ;  /* 0x0000002f177d7223 */ /* 0x040fe20000000010 */
[C---:B------:R-:W-:Y:S01]  /*2e60*/  FFMA R68, R50.reuse, R42, R19 ;  /* 0x0000002a32447223 */ /* 0x040fe20000000013 */
[C---:B------:R-:W-:Y:S01]  /*2e70*/  FFMA R70, R50.reuse, R30, R17 ;  /* 0x0000001e32467223 */ /* 0x040fe20000000011 */
[----:B------:R-:W-:Y:S01]  /*2e80*/  LDS.128 R56, [R81+0x40] ;  /* 0x0000400051387984 */ /* 0x000fe20000000c00 */
[C---:B------:R-:W-:Y:S01]  /*2e90*/  FFMA R123, R23.reuse, R39, R20 ;  /* 0x00000027177b7223 */ /* 0x040fe20000000014 */
[----:B------:R-:W-:Y:S01]  /*2ea0*/  FFMA R119, R23, R43, R22 ;  /* 0x0000002b17777223 */ /* 0x000fe20000000016 */
[----:B------:R-:W-:Y:S01]  /*2eb0*/  FFMA R74, R50, R46, R21 ;  /* 0x0000002e324a7223 */ /* 0x000fe20000000015 */
[----:B------:R-:W1:Y:S01]  /*2ec0*/  LDS.128 R16, [R80+0x40] ;  /* 0x0000400050107984 */ /* 0x000e620000000c00 */
[----:B------:R-:W-:Y:S01]  /*2ed0*/  FFMA R49, R49, R37, R72 ;  /* 0x0000002531317223 */ /* 0x000fe20000000048 */
[C---:B----4-:R-:W-:Y:S01]  /*2ee0*/  FFMA R48, R60.reuse, R40, R73 ;  /* 0x000000283c307223 */ /* 0x050fe20000000049 */
        /* <DEDUP_REMOVED lines=8> */
[----:B------:R-:W-:Y:S01]  /*2f70*/  FFMA R74, R51, R47, R74 ;  /* 0x0000002f334a7223 */ /* 0x000fe2000000004a */
[----:B------:R-:W-:Y:S01]  /*2f80*/  FFMA R60, R60, R44, R111 ;  /* 0x0000002c3c3c7223 */ /* 0x000fe2000000006f */
[C---:B------:R-:W-:Y:S01]  /*2f90*/  FFMA R75, R61.reuse, R29, R50 ;  /* 0x0000001d3d4b7223 */ /* 0x040fe20000000032 */
[C---:B------:R-:W-:Y:S01]  /*2fa0*/  FFMA R103, R61.reuse, R41, R48 ;  /* 0x000000293d677223 */ /* 0x040fe20000000030 */
[C---:B------:R-:W-:Y:S01]  /*2fb0*/  FFMA R73, R61.reuse, R37, R88 ;  /* 0x000000253d497223 */ /* 0x040fe20000000058 */
[----:B------:R-:W4:Y:S01]  /*2fc0*/  LDS.128 R48, [R81+0xc0] ;  /* 0x0000c00051307984 */ /* 0x000f220000000c00 */
[----:B------:R-:W-:Y:S01]  /*2fd0*/  FFMA R61, R61, R45, R60 ;  /* 0x0000002d3d3d7223 */ /* 0x000fe2000000003c */
[C---:B------:R-:W-:Y:S01]  /*2fe0*/  FFMA R88, R62.reuse, R30, R75 ;  /* 0x0000001e3e587223 */ /* 0x040fe2000000004b */
[C---:B------:R-:W-:Y:S01]  /*2ff0*/  FFMA R90, R62.reuse, R38, R73 ;  /* 0x000000263e5a7223 */ /* 0x040fe20000000049 */
[C---:B------:R-:W-:Y:S01]  /*3000*/  FFMA R60, R62.reuse, R42, R103 ;  /* 0x0000002a3e3c7223 */ /* 0x040fe20000000067 */
[----:B------:R-:W-:Y:S01]  /*3010*/  FFMA R62, R62, R46, R61 ;  /* 0x0000002e3e3e7223 */ /* 0x000fe2000000003d */
[----:B------:R-:W4:Y:S01]  /*3020*/  LDS.128 R32, [R80+0x1c0] ;  /* 0x0001c00050207984 */ /* 0x000f220000000c00 */
[C---:B------:R-:W-:Y:S01]  /*3030*/  FFMA R103, R63.reuse, R39, R90 ;  /* 0x000000273f677223 */ /* 0x040fe2000000005a */
[C---:B------:R-:W-:Y:S01]  /*3040*/  FFMA R75, R63.reuse, R31, R88 ;  /* 0x0000001f3f4b7223 */ /* 0x040fe20000000058 */
[C---:B------:R-:W-:Y:S01]  /*3050*/  FFMA R73, R63.reuse, R43, R60 ;  /* 0x0000002b3f497223 */ /* 0x040fe2000000003c */
[----:B------:R-:W-:Y:S01]  /*3060*/  FFMA R111, R63, R47, R62 ;  /* 0x0000002f3f6f7223 */ /* 0x000fe2000000003e */
[C---:B------:R-:W-:Y:S01]  /*3070*/  FFMA R28, R52.reuse, R28, R67 ;  /* 0x0000001c341c7223 */ /* 0x040fe20000000043 */
[----:B------:R-:W4:Y:S01]  /*3080*/  LDS.128 R60, [R81+0x140] ;  /* 0x00014000513c7984 */ /* 0x000f220000000c00 */
        /* <DEDUP_REMOVED lines=11> */
[----:B-1----:R-:W-:Y:S01]  /*3140*/  FFMA R30, R56, R16, R89 ;  /* 0x00000010381e7223 */ /* 0x002fe20000000059 */
[C---:B------:R-:W-:Y:S01]  /*3150*/  FFMA R65, R55.reuse, R39, R38 ;  /* 0x0000002737417223 */ /* 0x040fe20000000026 */
[----:B------:R-:W-:Y:S01]  /*3160*/  FFMA R46, R54, R46, R45 ;  /* 0x0000002e362e7223 */ /* 0x000fe2000000002d */
[----:B------:R-:W-:Y:S01]  /*3170*/  FFMA R69, R55, R43, R42 ;  /* 0x0000002b37457223 */ /* 0x000fe2000000002a */
[C---:B--2---:R-:W-:Y:S01]  /*3180*/  FFMA R28, R56.reuse, R24, R87 ;  /* 0x00000018381c7223 */ /* 0x044fe20000000057 */
[----:B------:R-:W-:Y:S01]  /*3190*/  FFMA R31, R57, R17, R30 ;  /* 0x00000011391f7223 */ /* 0x000fe2000000001e */
[----:B------:R-:W-:Y:S01]  /*31a0*/  FFMA R71, R55, R47, R46 ;  /* 0x0000002f37477223 */ /* 0x000fe2000000002e */
[----:B---3--:R-:W-:Y:S01]  /*31b0*/  FFMA R36, R56, R20, R91 ;  /* 0x0000001438247223 */ /* 0x008fe2000000005b */
[C---:B------:R-:W-:Y:S01]  /*31c0*/  FFMA R41, R57.reuse, R25, R28 ;  /* 0x0000001939297223 */ /* 0x040fe2000000001c */
[C---:B------:R-:W-:Y:S01]  /*31d0*/  FFMA R30, R58.reuse, R18, R31 ;  /* 0x000000123a1e7223 */ /* 0x040fe2000000001f */
[----:B------:R-:W-:Y:S01]  /*31e0*/  LDS.128 R44, [R81+0x1040] ;  /* 0x00104000512c7984 */ /* 0x000fe20000000c00 */
[----:B------:R-:W-:Y:S01]  /*31f0*/  FFMA R29, R57, R21, R36 ;  /* 0x00000015391d7223 */ /* 0x000fe20000000024 */
[----:B------:R-:W-:Y:S01]  /*3200*/  FFMA R28, R58, R26, R41 ;  /* 0x0000001a3a1c7223 */ /* 0x000fe20000000029 */
[C---:B------:R-:W-:Y:S01]  /*3210*/  FFMA R89, R59.reuse, R19, R30 ;  /* 0x000000133b597223 */ /* 0x040fe2000000001e */
[----:B------:R-:W1:Y:S01]  /*3220*/  LDS.128 R36, [R81+0x1c0] ;  /* 0x0001c00051247984 */ /* 0x000e620000000c00 */
[C---:B----4-:R-:W-:Y:S01]  /*3230*/  FFMA R30, R48.reuse, R16, R97 ;  /* 0x00000010301e7223 */ /* 0x050fe20000000061 */
[----:B------:R-:W-:Y:S01]  /*3240*/  FFMA R87, R59, R27, R28 ;  /* 0x0000001b3b577223 */ /* 0x000fe2000000001c */
[----:B------:R-:W-:Y:S01]  /*3250*/  FFMA R28, R48, R24, R95 ;  /* 0x00000018301c7223 */ /* 0x000fe2000000005f */
[----:B------:R-:W-:Y:S01]  /*3260*/  FFMA R40, R58, R22, R29 ;  /* 0x000000163a287223 */ /* 0x000fe2000000001d */
[C---:B------:R-:W-:Y:S01]  /*3270*/  FFMA R31, R49.reuse, R17, R30 ;  /* 0x00000011311f7223 */ /* 0x040fe2000000001e */
[----:B------:R-:W-:Y:S01]  /*3280*/  LDS.128 R52, [R80+0xd0] ;  /* 0x0000d00050347984 */ /* 0x000fe20000000c00 */
        /* <DEDUP_REMOVED lines=10> */
[C---:B------:R-:W-:Y:S01]  /*3330*/  FFMA R30, R60.reuse, R16, R107 ;  /* 0x000000103c1e7223 */ /* 0x040fe2000000006b */
[----:B------:R-:W-:Y:S01]  /*3340*/  FFMA R28, R60, R24, R105 ;  /* 0x000000183c1c7223 */ /* 0x000fe20000000069 */
[C---:B------:R-:W-:Y:S01]  /*3350*/  FFMA R40, R50.reuse, R22, R29 ;  /* 0x0000001632287223 */ /* 0x040fe2000000001d */
[----:B------:R-:W-:Y:S01]  /*3360*/  FFMA R50, R50, R34, R49 ;  /* 0x0000002232327223 */ /* 0x000fe20000000031 */
[C---:B------:R-:W-:Y:S01]  /*3370*/  FFMA R43, R61.reuse, R17, R30 ;  /* 0x000000113d2b7223 */ /* 0x040fe2000000001e */
[----:B------:R-:W-:Y:S01]  /*3380*/  FFMA R49, R61, R25, R28 ;  /* 0x000000193d317223 */ /* 0x000fe2000000001c */
[----:B------:R-:W-:Y:S01]  /*3390*/  FFMA R99, R51, R23, R40 ;  /* 0x0000001733637223 */ /* 0x000fe20000000028 */
[----:B------:R-:W2:Y:S01]  /*33a0*/  LDS.128 R28, [R81+0x10c0] ;  /* 0x0010c000511c7984 */ /* 0x000ea20000000c00 */
[C---:B------:R-:W-:Y:S01]  /*33b0*/  FFMA R40, R60.reuse, R20, R109 ;  /* 0x000000143c287223 */ /* 0x040fe2000000006d */
[----:B------:R-:W-:Y:S01]  /*33c0*/  FFMA R64, R60, R32, R64 ;  /* 0x000000203c407223 */ /* 0x000fe20000000040 */
[----:B------:R-:W-:Y:S01]  /*33d0*/  FFMA R42, R62, R18, R43 ;  /* 0x000000123e2a7223 */ /* 0x000fe2000000002b */
[----:B------:R-:W-:Y:S01]  /*33e0*/  FFMA R56, R56, R32, R93 ;  /* 0x0000002038387223 */ /* 0x000fe2000000005d */
[C---:B------:R-:W-:Y:S01]  /*33f0*/  FFMA R41, R61.reuse, R21, R40 ;  /* 0x000000153d297223 */ /* 0x040fe20000000028 */
[----:B------:R-:W-:Y:S01]  /*3400*/  FFMA R61, R61, R33, R64 ;  /* 0x000000213d3d7223 */ /* 0x000fe20000000040 */
[C---:B------:R-:W-:Y:S01]  /*3410*/  FFMA R40, R62.reuse, R26, R49 ;  /* 0x0000001a3e287223 */ /* 0x040fe20000000031 */
[C---:B------:R-:W-:Y:S01]  /*3420*/  FFMA R107, R63.reuse, R19, R42 ;  /* 0x000000133f6b7223 */ /* 0x040fe2000000002a */
[C---:B------:R-:W-:Y:S01]  /*3430*/  FFMA R48, R62.reuse, R22, R41 ;  /* 0x000000163e307223 */ /* 0x040fe20000000029 */
[----:B------:R-:W-:Y:S01]  /*3440*/  FFMA R64, R62, R34, R61 ;  /* 0x000000223e407223 */ /* 0x000fe2000000003d */
[----:B------:R-:W-:Y:S01]  /*3450*/  FFMA R105, R63, R27, R40 ;  /* 0x0000001b3f697223 */ /* 0x000fe20000000028 */
[----:B------:R-:W-:Y:S01]  /*3460*/  FFMA R57, R57, R33, R56 ;  /* 0x0000002139397223 */ /* 0x000fe20000000038 */
[C---:B------:R-:W-:Y:S01]  /*3470*/  FFMA R109, R63.reuse, R23, R48 ;  /* 0x000000173f6d7223 */ /* 0x040fe20000000030 */
[-C--:B------:R-:W-:Y:S01]  /*3480*/  FFMA R64, R63, R35.reuse, R64 ;  /* 0x000000233f407223 */ /* 0x080fe20000000040 */
[----:B------:R-:W-:Y:S01]  /*3490*/  FFMA R101, R51, R35, R50 ;  /* 0x0000002333657223 */ /* 0x000fe20000000032 */
[C---:B-1----:R-:W-:Y:S01]  /*34a0*/  FFMA R40, R36.reuse, R16, R115 ;  /* 0x0000001024287223 */ /* 0x042fe20000000073 */
[C---:B------:R-:W-:Y:S01]  /*34b0*/  FFMA R66, R36.reuse, R32, R66 ;  /* 0x0000002024427223 */ /* 0x040fe20000000042 */
[C---:B------:R-:W-:Y:S01]  /*34c0*/  FFMA R42, R36.reuse, R20, R117 ;  /* 0x00000014242a7223 */ /* 0x040fe20000000075 */
[----:B------:R-:W1:Y:S01]  /*34d0*/  LDS.128 R60, [R81+0x1140] ;  /* 0x00114000513c7984 */ /* 0x000e620000000c00 */
        /* <DEDUP_REMOVED lines=12> */
[C---:B------:R-:W-:Y:S01]  /*35a0*/  FFMA R40, R44.reuse, R20, R123 ;  /* 0x000000142c287223 */ /* 0x040fe2000000007b */
        /* <DEDUP_REMOVED lines=8> */
[----:B------:R-:W3:Y:S01]  /*3630*/  LDS.128 R40, [R81+0x11c0] ;  /* 0x0011c00051287984 */ /* 0x000ee20000000c00 */
[C---:B--2---:R-:W-:Y:S01]  /*3640*/  FFMA R68, R28.reuse, R24, R68 ;  /* 0x000000181c447223 */ /* 0x044fe20000000044 */
[C---:B------:R-:W-:Y:S01]  /*3650*/  FFMA R70, R28.reuse, R16, R70 ;  /* 0x000000101c467223 */ /* 0x040fe20000000046 */
[-C--:B------:R-:W-:Y:S01]  /*3660*/  FFMA R45, R45, R25.reuse, R44 ;  /* 0x000000192d2d7223 */ /* 0x080fe2000000002c */
[----:B------:R-:W-:Y:S01]  /*3670*/  FFMA R74, R28, R32, R74 ;  /* 0x000000201c4a7223 */ /* 0x000fe2000000004a */
[C---:B------:R-:W-:Y:S01]  /*3680*/  FFMA R44, R46.reuse, R22, R37 ;  /* 0x000000162e2c7223 */ /* 0x040fe20000000025 */
[----:B------:R-:W-:Y:S01]  /*3690*/  FFMA R38, R46, R18, R39 ;  /* 0x000000122e267223 */ /* 0x000fe20000000027 */
[----:B------:R-:W-:Y:S01]  /*36a0*/  FFMA R58, R58, R34, R57 ;  /* 0x000000223a3a7223 */ /* 0x000fe20000000039 */
[C---:B------:R-:W-:Y:S01]  /*36b0*/  FFMA R39, R29.reuse, R25, R68 ;  /* 0x000000191d277223 */ /* 0x040fe20000000044 */
[C---:B------:R-:W-:Y:S01]  /*36c0*/  FFMA R37, R29.reuse, R17, R70 ;  /* 0x000000111d257223 */ /* 0x040fe20000000046 */
        /* <DEDUP_REMOVED lines=8> */
[----:B------:R-:W-:Y:S01]  /*3750*/  LDS.128 R56, [R81+0x50] ;  /* 0x0000500051387984 */ /* 0x000fe20000000c00 */
[C---:B------:R-:W-:Y:S01]  /*3760*/  FFMA R123, R47.reuse, R23, R44 ;  /* 0x000000172f7b7223 */ /* 0x040fe2000000002c */
[----:B------:R-:W-:Y:S01]  /*3770*/  FFMA R119, R47, R27, R46 ;  /* 0x0000001b2f777223 */ /* 0x000fe2000000002e */
[----:B------:R-:W-:Y:S01]  /*3780*/  FFMA R74, R30, R34, R45 ;  /* 0x000000221e4a7223 */ /* 0x000fe2000000002d */
[----:B------:R-:W2:Y:S01]  /*3790*/  LDS.128 R36, [R80+0x50] ;  /* 0x0000500050247984 */ /* 0x000ea20000000c00 */
[----:B------:R-:W-:Y:S01]  /*37a0*/  FFMA R29, R29, R21, R72 ;  /* 0x000000151d1d7223 */ /* 0x000fe20000000048 */
[C---:B-1----:R-:W-:Y:S01]  /*37b0*/  FFMA R28, R60.reuse, R24, R73 ;  /* 0x000000183c1c7223 */ /* 0x042fe20000000049 */
[----:B------:R-:W-:Y:S01]  /*37c0*/  FFMA R88, R60, R20, R103 ;  /* 0x000000143c587223 */ /* 0x000fe20000000067 */
[----:B------:R-:W1:Y:S01]  /*37d0*/  LDS.128 R44, [R80+0x150] ;  /* 0x00015000502c7984 */ /* 0x000e620000000c00 */
        /* <DEDUP_REMOVED lines=9> */
[----:B------:R-:W-:Y:S01]  /*3870*/  FFMA R60, R60, R32, R111 ;  /* 0x000000203c3c7223 */ /* 0x000fe2000000006f */
[----:B------:R-:W4:Y:S01]  /*3880*/  LDS.128 R28, [R81+0xd0] ;  /* 0x0000d000511c7984 */ /* 0x000f220000000c00 */
        /* <DEDUP_REMOVED lines=9> */
[C---:B---3--:R-:W-:Y:S01]  /*3920*/  FFMA R16, R40.reuse, R16, R67 ;  /* 0x0000001028107223 */ /* 0x048fe20000000043 */
[----:B------:R-:W-:Y:S01]  /*3930*/  FFMA R111, R63, R35, R62 ;  /* 0x000000233f6f7223 */ /* 0x000fe2000000003e */
[C---:B------:R-:W-:Y:S01]  /*3940*/  FFMA R20, R40.reuse, R20, R65 ;  /* 0x0000001428147223 */ /* 0x040fe20000000041 */
[----:B------:R-:W3:Y:S01]  /*3950*/  LDS.128 R60, [R81+0x150] ;  /* 0x00015000513c7984 */ /* 0x000ee20000000c00 */
        /* <DEDUP_REMOVED lines=11> */
[----:B--2---:R-:W-:Y:S01]  /*3a10*/  FFMA R20, R56, R36, R89 ;  /* 0x0000002438147223 */ /* 0x004fe20000000059 */
[----:B------:R-:W-:Y:S01]  /*3a20*/  FFMA R34, R42, R34, R33 ;  /* 0x000000222a227223 */ /* 0x000fe20000000021 */
[----:B------:R-:W-:Y:S01]  /*3a30*/  FFMA R69, R43, R27, R26 ;  /* 0x0000001b2b457223 */ /* 0x000fe2000000001a */
[C---:B-1----:R-:W-:Y:S01]  /*3a40*/  FFMA R18, R56.reuse, R44, R87 ;  /* 0x0000002c38127223 */ /* 0x042fe20000000057 */
[----:B------:R-:W-:Y:S01]  /*3a50*/  FFMA R17, R57, R37, R20 ;  /* 0x0000002539117223 */ /* 0x000fe20000000014 */
[----:B------:R-:W-:Y:S01]  /*3a60*/  FFMA R71, R43, R35, R34 ;  /* 0x000000232b477223 */ /* 0x000fe20000000022 */
[----:B------:R-:W1:Y:S01]  /*3a70*/  LDS.128 R20, [R81+0x1d0] ;  /* 0x0001d00051147984 */ /* 0x000e620000000c00 */
[----:B----4-:R-:W-:Y:S01]  /*3a80*/  FFMA R16, R56, R48, R93 ;  /* 0x0000003038107223 */ /* 0x010fe2000000005d */
[C---:B------:R-:W-:Y:S01]  /*3a90*/  FFMA R19, R57.reuse, R45, R18 ;  /* 0x0000002d39137223 */ /* 0x040fe20000000012 */
[----:B------:R-:W-:Y:S01]  /*3aa0*/  FFMA R24, R58, R38, R17 ;  /* 0x000000263a187223 */ /* 0x000fe20000000011 */
        /* <DEDUP_REMOVED lines=11> */
[C---:B------:R-:W-:Y:S01]  /*3b60*/  FFMA R19, R29.reuse, R37, R18 ;  /* 0x000000251d137223 */ /* 0x040fe20000000012 */
[----:B------:R-:W-:Y:S01]  /*3b70*/  FFMA R28, R28, R48, R101 ;  /* 0x000000301c1c7223 */ /* 0x000fe20000000065 */
        /* <DEDUP_REMOVED lines=12> */
[----:B------:R-:W-:Y:S01]  /*3c40*/  FFMA R101, R31, R51, R30 ;  /* 0x000000331f657223 */ /* 0x000fe2000000001e */
[C---:B------:R-:W-:Y:S01]  /*3c50*/  FFMA R31, R61.reuse, R37, R18 ;  /* 0x000000253d1f7223 */ /* 0x040fe20000000012 */
[----:B------:R-:W-:Y:S01]  /*3c60*/  FFMA R33, R61, R45, R16 ;  /* 0x0000002d3d217223 */ /* 0x000fe20000000010 */
[C---:B------:R-:W-:Y:S01]  /*3c70*/  FFMA R28, R60.reuse, R52, R109 ;  /* 0x000000343c1c7223 */ /* 0x040fe2000000006d */
[----:B------:R-:W3:Y:S01]  /*3c80*/  LDS.128 R16, [R81+0x10d0] ;  /* 0x0010d00051107984 */ /* 0x000ee20000000c00 */
[----:B------:R-:W-:Y:S01]  /*3c90*/  FFMA R64, R60, R48, R64 ;  /* 0x000000303c407223 */ /* 0x000fe20000000040 */
[-C--:B------:R-:W-:Y:S01]  /*3ca0*/  FFMA R57, R57, R53.reuse, R56 ;  /* 0x0000003539397223 */ /* 0x080fe20000000038 */
[C---:B------:R-:W-:Y:S01]  /*3cb0*/  FFMA R29, R61.reuse, R53, R28 ;  /* 0x000000353d1d7223 */ /* 0x040fe2000000001c */
[C---:B------:R-:W-:Y:S01]  /*3cc0*/  FFMA R28, R62.reuse, R46, R33 ;  /* 0x0000002e3e1c7223 */ /* 0x040fe20000000021 */
[----:B------:R-:W-:Y:S01]  /*3cd0*/  FFMA R61, R61, R49, R64 ;  /* 0x000000313d3d7223 */ /* 0x000fe20000000040 */
[C---:B------:R-:W-:Y:S01]  /*3ce0*/  FFMA R64, R62.reuse, R38, R31 ;  /* 0x000000263e407223 */ /* 0x040fe2000000001f */
[C---:B------:R-:W-:Y:S01]  /*3cf0*/  FFMA R88, R62.reuse, R54, R29 ;  /* 0x000000363e587223 */ /* 0x040fe2000000001d */
[C---:B------:R-:W-:Y:S01]  /*3d00*/  FFMA R109, R63.reuse, R47, R28 ;  /* 0x0000002f3f6d7223 */ /* 0x040fe2000000001c */
[----:B------:R-:W-:Y:S01]  /*3d10*/  FFMA R90, R62, R50, R61 ;  /* 0x000000323e5a7223 */ /* 0x000fe2000000003d */
[C---:B-1----:R-:W-:Y:S01]  /*3d20*/  FFMA R66, R20.reuse, R48, R66 ;  /* 0x0000003014427223 */ /* 0x042fe20000000042 */
[C---:B------:R-:W-:Y:S01]  /*3d30*/  FFMA R30, R20.reuse, R52, R117 ;  /* 0x00000034141e7223 */ /* 0x040fe20000000075 */
        /* <DEDUP_REMOVED lines=14> */
[C---:B------:R-:W-:Y:S01]  /*3e20*/  FFMA R66, R23.reuse, R51, R66 ;  /* 0x0000003317427223 */ /* 0x040fe20000000042 */
[C---:B------:R-:W-:Y:S01]  /*3e30*/  FFMA R117, R23.reuse, R55, R28 ;  /* 0x0000003717757223 */ /* 0x040fe2000000001c */
        /* <DEDUP_REMOVED lines=12> */
[----:B------:R-:W2:Y:S01]  /*3f00*/  LDS.128 R20, [R81+0x11d0] ;  /* 0x0011d00051147984 */ /* 0x000ea20000000c00 */
[----:B---3--:R-:W-:Y:S01]  /*3f10*/  FFMA R74, R16, R48, R74 ;  /* 0x00000030104a7223 */ /* 0x008fe2000000004a */
[----:B------:R-:W-:Y:S01]  /*3f20*/  FFMA R24, R26, R50, R29 ;  /* 0x000000321a187223 */ /* 0x000fe2000000001d */
[----:B------:R-:W-:Y:S01]  /*3f30*/  FFMA R58, R58, R54, R57 ;  /* 0x000000363a3a7223 */ /* 0x000fe20000000039 */
[----:B------:R-:W-:Y:S01]  /*3f40*/  FFMA R26, R26, R46, R25 ;  /* 0x0000002e1a1a7223 */ /* 0x000fe20000000019 */
[----:B------:R-:W-:Y:S01]  /*3f50*/  FFMA R29, R17, R49, R74 ;  /* 0x00000031111d7223 */ /* 0x000fe2000000004a */
[C---:B------:R-:W-:Y:S01]  /*3f60*/  FFMA R68, R16.reuse, R44, R68 ;  /* 0x0000002c10447223 */ /* 0x040fe20000000044 */
[C---:B------:R-:W-:Y:S01]  /*3f70*/  FFMA R70, R16.reuse, R36, R70 ;  /* 0x0000002410467223 */ /* 0x040fe20000000046 */
[----:B------:R-:W-:Y:S01]  /*3f80*/  FFMA R72, R16, R52, R72 ;  /* 0x0000003410487223 */ /* 0x000fe20000000048 */
[-C--:B------:R-:W-:Y:S01]  /*3f90*/  FFMA R93, R59, R55.reuse, R58 ;  /* 0x000000373b5d7223 */ /* 0x080fe2000000003a */
[C---:B------:R-:W-:Y:S01]  /*3fa0*/  FFMA R123, R27.reuse, R55, R30 ;  /* 0x000000371b7b7223 */ /* 0x040fe2000000001e */
[C---:B------:R-:W-:Y:S01]  /*3fb0*/  FFMA R121, R27.reuse, R39, R28 ;  /* 0x000000271b797223 */ /* 0x040fe2000000001c */
[C---:B------:R-:W-:Y:S01]  /*3fc0*/  FFMA R74, R18.reuse, R50, R29 ;  /* 0x00000032124a7223 */ /* 0x040fe2000000001d */
[C---:B------:R-:W-:Y:S01]  /*3fd0*/  FFMA R119, R27.reuse, R47, R26 ;  /* 0x0000002f1b777223 */ /* 0x040fe2000000001a */
[----:B------:R-:W-:Y:S01]  /*3fe0*/  FFMA R125, R27, R51, R24 ;  /* 0x000000331b7d7223 */ /* 0x000fe20000000018 */
[----:B------:R-:W-:Y:S01]  /*3ff0*/  LDS.128 R56, [R81+0x60] ;  /* 0x0000600051387984 */ /* 0x000fe20000000c00 */
[C---:B------:R-:W-:Y:S01]  /*4000*/  FFMA R27, R17.reuse, R45, R68 ;  /* 0x0000002d111b7223 */ /* 0x040fe20000000044 */
[C---:B------:R-:W-:Y:S01]  /*4010*/  FFMA R25, R17.reuse, R37, R70 ;  /* 0x0000002511197223 */ /* 0x040fe20000000046 */
[----:B------:R-:W-:Y:S01]  /*4020*/  FFMA R17, R17, R53, R72 ;  /* 0x0000003511117223 */ /* 0x000fe20000000048 */
[----:B------:R-:W3:Y:S01]  /*4030*/  LDS.128 R28, [R80+0x60] ;  /* 0x00006000501c7984 */ /* 0x000ee20000000c00 */
[C---:B------:R-:W-:Y:S01]  /*4040*/  FFMA R68, R18.reuse, R46, R27 ;  /* 0x0000002e12447223 */ /* 0x040fe2000000001b */
[C---:B------:R-:W-:Y:S01]  /*4050*/  FFMA R70, R18.reuse, R38, R25 ;  /* 0x0000002612467223 */ /* 0x040fe20000000019 */
[----:B------:R-:W-:Y:S01]  /*4060*/  FFMA R72, R18, R54, R17 ;  /* 0x0000003612487223 */ /* 0x000fe20000000011 */
[----:B------:R-:W4:Y:S01]  /*4070*/  LDS.128 R40, [R80+0x160] ;  /* 0x0001600050287984 */ /* 0x000f220000000c00 */
[C---:B-1----:R-:W-:Y:S01]  /*4080*/  FFMA R18, R60.reuse, R36, R75 ;  /* 0x000000243c127223 */ /* 0x042fe2000000004b */
[C---:B------:R-:W-:Y:S01]  /*4090*/  FFMA R16, R60.reuse, R44, R73 ;  /* 0x0000002c3c107223 */ /* 0x040fe20000000049 */
[C---:B------:R-:W-:Y:S01]  /*40a0*/  FFMA R92, R60.reuse, R52, R103 ;  /* 0x000000343c5c7223 */ /* 0x040fe20000000067 */
[----:B------:R-:W1:Y:S01]  /*40b0*/  LDS.128 R32, [R80+0xe0] ;  /* 0x0000e00050207984 */ /* 0x000e620000000c00 */
[C---:B------:R-:W-:Y:S01]  /*40c0*/  FFMA R72, R19.reuse, R55, R72 ;  /* 0x0000003713487223 */ /* 0x040fe20000000048 */
[C---:B------:R-:W-:Y:S01]  /*40d0*/  FFMA R70, R19.reuse, R39, R70 ;  /* 0x0000002713467223 */ /* 0x040fe20000000046 */
[C---:B------:R-:W-:Y:S01]  /*40e0*/  FFMA R68, R19.reuse, R47, R68 ;  /* 0x0000002f13447223 */ /* 0x040fe20000000044 */
[----:B------:R-:W-:Y:S01]  /*40f0*/  FFMA R74, R19, R51, R74 ;  /* 0x00000033134a7223 */ /* 0x000fe2000000004a */
[C---:B------:R-:W-:Y:S01]  /*4100*/  FFMA R75, R61.reuse, R37, R18 ;  /* 0x000000253d4b7223 */ /* 0x040fe20000000012 */
[C---:B------:R-:W-:Y:S01]  /*4110*/  FFMA R103, R61.reuse, R45, R16 ;  /* 0x0000002d3d677223 */ /* 0x040fe20000000010 */
[----:B------:R-:W-:Y:S01]  /*4120*/  FFMA R60, R60, R48, R111 ;  /* 0x000000303c3c7223 */ /* 0x000fe2000000006f */
[----:B------:R-:W1:Y:S01]  /*4130*/  LDS.128 R16, [R81+0xe0] ;  /* 0x0000e00051107984 */ /* 0x000e620000000c00 */
[C---:B------:R-:W-:Y:S01]  /*4140*/  FFMA R73, R61.reuse, R53, R92 ;  /* 0x000000353d497223 */ /* 0x040fe2000000005c */
[C---:B------:R-:W-:Y:S01]  /*4150*/  FFMA R92, R62.reuse, R38, R75 ;  /* 0x000000263e5c7223 */ /* 0x040fe2000000004b */
[----:B------:R-:W-:Y:S01]  /*4160*/  FFMA R61, R61, R49, R60 ;  /* 0x000000313d3d7223 */ /* 0x000fe2000000003c */
[----:B------:R-:W1:Y:S01]  /*4170*/  LDS.128 R24, [R80+0x1e0] ;  /* 0x0001e00050187984 */ /* 0x000e620000000c00 */
        /* <DEDUP_REMOVED lines=8> */
[C---:B------:R-:W-:Y:S01]  /*4200*/  FFMA R103, R63.reuse, R47, R60 ;  /* 0x0000002f3f677223 */ /* 0x040fe2000000003c */
[----:B------:R-:W-:Y:S01]  /*4210*/  FFMA R111, R63, R51, R62 ;  /* 0x000000333f6f7223 */ /* 0x000fe2000000003e */
[----:B------:R-:W-:Y:S01]  /*4220*/  FFMA R20, R20, R48, R71 ;  /* 0x0000003014147223 */ /* 0x000fe20000000047 */
[----:B------:R-:W2:Y:S01]  /*4230*/  LDS.128 R60, [R81+0x160] ;  /* 0x00016000513c7984 */ /* 0x000ea20000000c00 */
        /* <DEDUP_REMOVED lines=13> */
[C---:B----4-:R-:W-:Y:S01]  /*4310*/  FFMA R20, R56.reuse, R40, R89 ;  /* 0x0000002838147223 */ /* 0x050fe20000000059 */
[----:B------:R-:W-:Y:S01]  /*4320*/  LDS.128 R52, [R81+0x11e0] ;  /* 0x0011e00051347984 */ /* 0x000fe20000000c00 */
[----:B-1----:R-:W-:Y:S01]  /*4330*/  FFMA R36, R56, R32, R93 ;  /* 0x0000002038247223 */ /* 0x002fe2000000005d */
[C---:B------:R-:W-:Y:S01]  /*4340*/  FFMA R39, R57.reuse, R29, R22 ;  /* 0x0000001d39277223 */ /* 0x040fe20000000016 */
[----:B------:R-:W-:-:S02]  /*4350*/  FFMA R45, R57, R41, R20 ;  /* 0x00000029392d7223 */ /* 0x000fc40000000014 */
[----:B------:R-:W1:Y:S01]  /*4360*/  LDS.128 R20, [R81+0x1e0] ;  /* 0x0001e00051147984 */ /* 0x000e620000000c00 */
[----:B------:R-:W-:Y:S01]  /*4370*/  FFMA R37, R57, R33, R36 ;  /* 0x0000002139257223 */ /* 0x000fe20000000024 */
[C---:B------:R-:W-:Y:S01]  /*4380*/  FFMA R96, R58.reuse, R30, R39 ;  /* 0x0000001e3a607223 */ /* 0x040fe20000000027 */
        /* <DEDUP_REMOVED lines=8> */
[C---:B------:R-:W-:Y:S01]  /*4410*/  FFMA R45, R17.reuse, R33, R44 ;  /* 0x00000021112d7223 */ /* 0x040fe2000000002c */
[----:B------:R-:W3:Y:S01]  /*4420*/  LDS.128 R36, [R81+0x1060] ;  /* 0x0010600051247984 */ /* 0x000ee20000000c00 */
[----:B------:R-:W-:Y:S01]  /*4430*/  FFMA R17, R17, R25, R16 ;  /* 0x0000001911117223 */ /* 0x000fe20000000010 */
[C---:B------:R-:W-:Y:S01]  /*4440*/  FFMA R16, R18.reuse, R42, R49 ;  /* 0x0000002a12107223 */ /* 0x040fe20000000031 */
[C---:B------:R-:W-:Y:S01]  /*4450*/  FFMA R92, R18.reuse, R34, R45 ;  /* 0x00000022125c7223 */ /* 0x040fe2000000002d */
[----:B------:R-:W4:Y:S01]  /*4460*/  LDS.128 R48, [R81+0x10e0] ;  /* 0x0010e00051307984 */ /* 0x000f220000000c00 */
[C---:B------:R-:W-:Y:S01]  /*4470*/  FFMA R44, R18.reuse, R30, R47 ;  /* 0x0000001e122c7223 */ /* 0x040fe2000000002f */
[----:B------:R-:W-:Y:S01]  /*4480*/  FFMA R100, R18, R26, R17 ;  /* 0x0000001a12647223 */ /* 0x000fe20000000011 */
[C---:B------:R-:W-:Y:S01]  /*4490*/  FFMA R99, R19.reuse, R43, R16 ;  /* 0x0000002b13637223 */ /* 0x040fe20000000010 */
[C---:B--2---:R-:W-:Y:S01]  /*44a0*/  FFMA R88, R60.reuse, R32, R88 ;  /* 0x000000203c587223 */ /* 0x044fe20000000058 */
        /* <DEDUP_REMOVED lines=19> */
[----:B------:R-:W2:Y:S01]  /*45e0*/  LDS.128 R60, [R81+0x1160] ;  /* 0x00116000513c7984 */ /* 0x000ea20000000c00 */
[C---:B-1----:R-:W-:Y:S01]  /*45f0*/  FFMA R66, R20.reuse, R24, R66 ;  /* 0x0000001814427223 */ /* 0x042fe20000000042 */
        /* <DEDUP_REMOVED lines=43> */
[----:B------:R-:W-:Y:S01]  /*48b0*/  LDS.128 R72, [R81+0x70] ;  /* 0x0000700051487984 */ /* 0x000fe20000000c00 */
[----:B------:R-:W-:Y:S01]  /*48c0*/  FFMA R102, R58, R26, R57 ;  /* 0x0000001a3a667223 */ /* 0x000fe20000000039 */
[----:B------:R-:W-:Y:S01]  /*48d0*/  FFMA R50, R50, R34, R49 ;  /* 0x0000002232327223 */ /* 0x000fe20000000031 */
[-C--:B------:R-:W-:Y:S01]  /*48e0*/  FFMA R123, R51, R31.reuse, R56 ;  /* 0x0000001f337b7223 */ /* 0x080fe20000000038 */
[----:B------:R-:W1:Y:S01]  /*48f0*/  LDS.128 R16, [R80+0x70] ;  /* 0x0000700050107984 */ /* 0x000e620000000c00 */
[C---:B--2---:R-:W-:Y:S01]  /*4900*/  FFMA R56, R60.reuse, R32, R107 ;  /* 0x000000203c387223 */ /* 0x044fe2000000006b */
[C---:B------:R-:W-:Y:S01]  /*4910*/  FFMA R96, R59.reuse, R31, R96 ;  /* 0x0000001f3b607223 */ /* 0x040fe20000000060 */
[C---:B------:R-:W-:Y:S01]  /*4920*/  FFMA R98, R59.reuse, R35, R98 ;  /* 0x000000233b627223 */ /* 0x040fe20000000062 */
[----:B------:R-:W2:Y:S01]  /*4930*/  LDS.128 R20, [R80+0xf0] ;  /* 0x0000f00050147984 */ /* 0x000ea20000000c00 */
[C---:B------:R-:W-:Y:S01]  /*4940*/  FFMA R94, R59.reuse, R43, R94 ;  /* 0x0000002b3b5e7223 */ /* 0x040fe2000000005e */
[----:B------:R-:W-:Y:S01]  /*4950*/  FFMA R102, R59, R27, R102 ;  /* 0x0000001b3b667223 */ /* 0x000fe20000000066 */
[C---:B------:R-:W-:Y:S01]  /*4960*/  FFMA R125, R51.reuse, R35, R50 ;  /* 0x00000023337d7223 */ /* 0x040fe20000000032 */
[----:B------:R-:W3:Y:S01]  /*4970*/  LDS.128 R36, [R80+0x170] ;  /* 0x0001700050247984 */ /* 0x000ee20000000c00 */
[----:B------:R-:W-:Y:S01]  /*4980*/  FFMA R121, R51, R43, R48 ;  /* 0x0000002b33797223 */ /* 0x000fe20000000030 */
[----:B------:R-:W-:Y:S01]  /*4990*/  FFMA R49, R61, R33, R56 ;  /* 0x000000213d317223 */ /* 0x000fe20000000038 */
[C---:B------:R-:W-:Y:S01]  /*49a0*/  FFMA R50, R60.reuse, R28, R105 ;  /* 0x0000001c3c327223 */ /* 0x040fe20000000069 */
[----:B------:R-:W4:Y:S01]  /*49b0*/  LDS.128 R44, [R80+0x1f0] ;  /* 0x0001f000502c7984 */ /* 0x000f220000000c00 */
[C---:B------:R-:W-:Y:S01]  /*49c0*/  FFMA R48, R60.reuse, R40, R103 ;  /* 0x000000283c307223 */ /* 0x040fe20000000067 */
[----:B------:R-:W-:Y:S01]  /*49d0*/  FFMA R66, R51, R27, R66 ;  /* 0x0000001b33427223 */ /* 0x000fe20000000042 */
[C---:B------:R-:W-:Y:S01]  /*49e0*/  FFMA R51, R61.reuse, R29, R50 ;  /* 0x0000001d3d337223 */ /* 0x040fe20000000032 */
[----:B------:R-:W4:Y:S01]  /*49f0*/  LDS.128 R56, [R81+0xf0] ;  /* 0x0000f00051387984 */ /* 0x000f220000000c00 */
        /* <DEDUP_REMOVED lines=10> */
[----:B------:R-:W4:Y:S01]  /*4aa0*/  LDS.128 R48, [R81+0x170] ;  /* 0x0001700051307984 */ /* 0x000f220000000c00 */
        /* <DEDUP_REMOVED lines=12> */
[C---:B-1----:R-:W-:Y:S01]  /*4b70*/  FFMA R96, R72.reuse, R16, R96 ;  /* 0x0000001048607223 */ /* 0x042fe20000000060 */
[C---:B------:R-:W-:Y:S01]  /*4b80*/  FFMA R53, R55.reuse, R35, R34 ;  /* 0x0000002337357223 */ /* 0x040fe20000000022 */
[----:B------:R-:W-:Y:S01]  /*4b90*/  FFMA R67, R55, R43, R42 ;  /* 0x0000002b37437223 */ /* 0x000fe2000000002a */
[----:B------:R-:W-:Y:S01]  /*4ba0*/  FFMA R111, R63, R27, R62 ;  /* 0x0000001b3f6f7223 */ /* 0x000fe2000000003e */
[C---:B--2---:R-:W-:Y:S01]  /*4bb0*/  FFMA R98, R72.reuse, R20, R98 ;  /* 0x0000001448627223 */ /* 0x044fe20000000062 */
[----:B------:R-:W-:Y:S01]  /*4bc0*/  FFMA R31, R73, R17, R96 ;  /* 0x00000011491f7223 */ /* 0x000fe20000000060 */
[----:B------:R-:W-:Y:S01]  /*4bd0*/  FFMA R55, R55, R27, R26 ;  /* 0x0000001b37377223 */ /* 0x000fe2000000001a */
[----:B------:R-:W-:Y:S01]  /*4be0*/  FFMA R107, R63, R35, R60 ;  /* 0x000000233f6b7223 */ /* 0x000fe2000000003c */
[----:B---3--:R-:W-:Y:S01]  /*4bf0*/  FFMA R94, R72, R36, R94 ;  /* 0x00000024485e7223 */ /* 0x008fe2000000005e */
[C---:B------:R-:W-:Y:S01]  /*4c00*/  FFMA R29, R73.reuse, R21, R98 ;  /* 0x00000015491d7223 */ /* 0x040fe20000000062 */
[----:B------:R-:W1:Y:S01]  /*4c10*/  LDS.128 R24, [R81+0x1f0] ;  /* 0x0001f00051187984 */ /* 0x000e620000000c00 */
[----:B------:R-:W-:Y:S01]  /*4c20*/  IADD3 R70, P4, R4, UR4, RZ ;  /* 0x0000000404467c10 */ /* 0x000fe2000ff9e0ff */
[----:B----4-:R-:W-:Y:S01]  /*4c30*/  FFMA R102, R72, R44, R102 ;  /* 0x0000002c48667223 */ /* 0x010fe20000000066 */
        /* <DEDUP_REMOVED lines=75> */
[C---:B---3--:R-:W-:Y:S01]  /*50f0*/  FFMA R66, R28.reuse, R44, R66 ;  /* 0x0000002c1c427223 */ /* 0x048fe20000000042 */
        /* <DEDUP_REMOVED lines=8> */
[----:B------:R-:W-:Y:S01]  /*5180*/  IADD3 R94, P2, R3, UR4, RZ ;  /* 0x00000004035e7c10 */ /* 0x000fe2000ff5e0ff */
[----:B------:R-:W1:Y:S01]  /*5190*/  LDS.128 R60, [R81+0x1170] ;  /* 0x00117000513c7984 */ /* 0x000e620000000c00 */
[C---:B------:R-:W-:Y:S01]  /*51a0*/  FFMA R54, R30.reuse, R38, R43 ;  /* 0x000000261e367223 */ /* 0x040fe2000000002b */
[----:B------:R-:W-:Y:S01]  /*51b0*/  FFMA R64, R30, R18, R41 ;  /* 0x000000121e407223 */ /* 0x000fe20000000029 */
[----:B------:R-:W-:Y:S01]  /*51c0*/  IADD3 R92, P3, R2, UR4, RZ ;  /* 0x00000004025c7c10 */ /* 0x000fe2000ff7e0ff */
[----:B------:R-:W2:Y:S01]  /*51d0*/  LDS.128 R40, [R81+0x11f0] ;  /* 0x0011f00051287984 */ /* 0x000ea20000000c00 */
[----:B------:R-:W-:Y:S01]  /*51e0*/  FFMA R29, R29, R21, R28 ;  /* 0x000000151d1d7223 */ /* 0x000fe2000000001c */
[----:B------:R-:W-:-:S02]  /*51f0*/  IADD3.X R95, R6, UR5, RZ, P2, !PT ;  /* 0x00000005065f7c10 */ /* 0x000fc400097fe4ff */
[----:B------:R-:W-:Y:S06]  /*5200*/  BAR.SYNC 0x0 ;  /* 0x0000000000007b1d */ /* 0x000fec0000000000 */
[----:B------:R-:W-:Y:S01]  /*5210*/  IADD3 R28, P2, R8, UR4, RZ ;  /* 0x00000004081c7c10 */ /* 0x000fe2000ff5e0ff */
[----:B------:R-:W-:Y:S01]  /*5220*/  FFMA R30, R30, R22, R29 ;  /* 0x000000161e1e7223 */ /* 0x000fe2000000001d */
[----:B------:R-:W-:Y:S01]  /*5230*/  IADD3.X R93, R5, UR5, RZ, P3, !PT ;  /* 0x00000005055d7c10 */ /* 0x000fe20009ffe4ff */
[----:B------:R-:W-:Y:S01]  /*5240*/  @!PT LDS RZ, [RZ] ;  /* 0x00000000fffff984 */ /* 0x000fe20000000800 */
[----:B------:R-:W-:Y:S01]  /*5250*/  @!PT LDS RZ, [RZ] ;  /* 0x00000000fffff984 */ /* 0x000fe20000000800 */
[----:B------:R-:W-:Y:S01]  /*5260*/  @!PT LDS RZ, [RZ] ;  /* 0x00000000fffff984 */ /* 0x000fe20000000800 */
[----:B------:R3:W-:Y:S01]  /*5270*/  LDGSTS.E.BYPASS.128 [R86], [R94.64], P1 ;  /* 0x000000005e567fae */ /* 0x0007e20008901c46 */
[----:B------:R-:W-:-:S02]  /*5280*/  IADD3 R68, P3, R10, UR4, RZ ;  /* 0x000000040a447c10 */ /* 0x000fc4000ff7e0ff */
[----:B------:R-:W-:Y:S01]  /*5290*/  IADD3.X R29, R9, UR5, RZ, P2, !PT ;  /* 0x00000005091d7c10 */ /* 0x000fe200097fe4ff */
[----:B------:R4:W-:Y:S01]  /*52a0*/  LDGSTS.E.BYPASS.128 [R85], [R92.64], P1 ;  /* 0x000000005c557fae */ /* 0x0009e20008901c46 */
[----:B------:R-:W-:Y:S02]  /*52b0*/  IADD3.X R71, R7, UR5, RZ, P4, !PT ;  /* 0x0000000507477c10 */ /* 0x000fe4000a7fe4ff */
[----:B------:R-:W-:Y:S02]  /*52c0*/  IADD3 R88, P2, R11, UR4, RZ ;  /* 0x000000040b587c10 */ /* 0x000fe4000ff5e0ff */
[----:B------:R-:W-:Y:S01]  /*52d0*/  IADD3 R90, P4, R13, UR4, RZ ;  /* 0x000000040d5a7c10 */ /* 0x000fe2000ff9e0ff */
[----:B------:R1:W-:Y:S01]  /*52e0*/  LDGSTS.E.BYPASS.128 [R84], [R70.64], P1 ;  /* 0x0000000046547fae */ /* 0x0003e20008901c46 */
[----:B------:R-:W-:Y:S02]  /*52f0*/  IADD3.X R69, R12, UR5, RZ, P3, !PT ;  /* 0x000000050c457c10 */ /* 0x000fe40009ffe4ff */
[----:B---3--:R-:W-:Y:S01]  /*5300*/  IADD3 R94, P3, R14, UR4, RZ ;  /* 0x000000040e5e7c10 */ /* 0x008fe2000ff7e0ff */
[----:B------:R3:W-:Y:S01]  /*5310*/  LDGSTS.E.BYPASS.128 [R83], [R28.64], P1 ;  /* 0x000000001c537fae */ /* 0x0007e20008901c46 */
[----:B------:R-:W-:Y:S01]  /*5320*/  IADD3.X R89, R15, UR5, RZ, P2, !PT ;  /* 0x000000050f597c10 */ /* 0x000fe200097fe4ff */
[----:B------:R-:W-:Y:S01]  /*5330*/  UIADD3 UR4, UP0, UR4, 0x80, URZ ;  /* 0x0000008004047890 */ /* 0x000fe2000ff1e03f */
[----:B------:R-:W-:Y:S01]  /*5340*/  IADD3.X R91, R76, UR5, RZ, P4, !PT ;  /* 0x000000054c5b7c10 */ /* 0x000fe2000a7fe4ff */
[----:B------:R-:W0:Y:S01]  /*5350*/  LDGDEPBAR ;  /* 0x00000000000079af */ /* 0x000e220000000000 */
[----:B------:R-:W-:Y:S01]  /*5360*/  IADD3.X R95, R77, UR5, RZ, P3, !PT ;  /* 0x000000054d5f7c10 */ /* 0x000fe20009ffe4ff */
[----:B------:R-:W-:-:S02]  /*5370*/  UIADD3.X UR5, URZ, UR5, URZ, UP0, !UPT ;  /* 0x000000053f057290 */ /* 0x000fc400087fe43f */
[----:B------:R2:W-:Y:S04]  /*5380*/  LDGSTS.E.BYPASS.128 [R86+0x2000], [R68.64], P1 ;  /* 0x0200000044567fae */ /* 0x0005e80008901c46 */
[----:B------:R4:W-:Y:S01]  /*5390*/  LDGSTS.E.BYPASS.128 [R85+0x2000], [R88.64], P1 ;  /* 0x0200000058557fae */ /* 0x0009e20008901c46 */
[C---:B---3--:R-:W-:Y:S01]  /*53a0*/  FFMA R29, R31.reuse, R23, R30 ;  /* 0x000000171f1d7223 */ /* 0x048fe2000000001e */
[C---:B------:R-:W-:Y:S01]  /*53b0*/  FFMA R28, R31.reuse, R19, R64 ;  /* 0x000000131f1c7223 */ /* 0x040fe20000000040 */
[C---:B------:R-:W-:Y:S01]  /*53c0*/  FFMA R30, R31.reuse, R39, R54 ;  /* 0x000000271f1e7223 */ /* 0x040fe20000000036 */
[----:B------:R4:W-:Y:S01]  /*53d0*/  LDGSTS.E.BYPASS.128 [R84+0x2000], [R90.64], P1 ;  /* 0x020000005a547fae */ /* 0x0009e20008901c46 */
[----:B------:R-:W-:Y:S01]  /*53e0*/  FFMA R31, R31, R47, R52 ;  /* 0x0000002f1f1f7223 */ /* 0x000fe20000000034 */
[C---:B-1----:R-:W-:Y:S01]  /*53f0*/  FFMA R64, R60.reuse, R20, R107 ;  /* 0x000000143c407223 */ /* 0x042fe2000000006b */
[C---:B------:R-:W-:Y:S01]  /*5400*/  FFMA R54, R60.reuse, R16, R105 ;  /* 0x000000103c367223 */ /* 0x040fe20000000069 */
[----:B------:R4:W-:Y:S01]  /*5410*/  LDGSTS.E.BYPASS.128 [R83+0x2000], [R94.64], P1 ;  /* 0x020000005e537fae */ /* 0x0009e20008901c46 */
[C---:B------:R-:W-:Y:S01]  /*5420*/  FFMA R52, R60.reuse, R36, R103 ;  /* 0x000000243c347223 */ /* 0x040fe20000000067 */
[-C--:B------:R-:W-:Y:S01]  /*5430*/  FFMA R60, R60, R44.reuse, R111 ;  /* 0x0000002c3c3c7223 */ /* 0x080fe2000000006f */
[C---:B--2---:R-:W-:Y:S01]  /*5440*/  FFMA R44, R40.reuse, R44, R55 ;  /* 0x0000002c282c7223 */ /* 0x044fe20000000037 */
[----:B------:R-:W0:Y:S01]  /*5450*/  LDGDEPBAR ;  /* 0x00000000000079af */ /* 0x000e220000000000 */
[C---:B------:R-:W-:Y:S01]  /*5460*/  FFMA R20, R40.reuse, R20, R53 ;  /* 0x0000001428147223 */ /* 0x040fe20000000035 */
[C---:B------:R-:W-:Y:S01]  /*5470*/  FFMA R16, R40.reuse, R16, R65 ;  /* 0x0000001028107223 */ /* 0x040fe20000000041 */
[----:B------:R-:W-:Y:S01]  /*5480*/  FFMA R36, R40, R36, R67 ;  /* 0x0000002428247223 */ /* 0x000fe20000000043 */
[C---:B------:R-:W-:Y:S01]  /*5490*/  FFMA R69, R61.reuse, R21, R64 ;  /* 0x000000153d457223 */ /* 0x040fe20000000040 */
[C---:B------:R-:W-:Y:S01]  /*54a0*/  FFMA R71, R61.reuse, R17, R54 ;  /* 0x000000113d477223 */ /* 0x040fe20000000036 */
[C---:B------:R-:W-:Y:S01]  /*54b0*/  FFMA R87, R61.reuse, R37, R52 ;  /* 0x000000253d577223 */ /* 0x040fe20000000034 */
[-C--:B------:R-:W-:Y:S01]  /*54c0*/  FFMA R61, R61, R45.reuse, R60 ;  /* 0x0000002d3d3d7223 */ /* 0x080fe2000000003c */
[C---:B------:R-:W-:Y:S01]  /*54d0*/  FFMA R45, R41.reuse, R45, R44 ;  /* 0x0000002d292d7223 */ /* 0x040fe2000000002c */
        /* <DEDUP_REMOVED lines=15> */
[----:B------:R-:W-:-:S04]  /*55d0*/  DEPBAR.LE SB0, 0x0 ;  /* 0x000080000000791a */ /* 0x000fc80000000000 */
[C---:B------:R-:W-:Y:S01]  /*55e0*/  FFMA R45, R43.reuse, R23, R22 ;  /* 0x000000172b2d7223 */ /* 0x040fe20000000016 */
[C---:B------:R-:W-:Y:S01]  /*55f0*/  FFMA R44, R43.reuse, R19, R18 ;  /* 0x000000132b2c7223 */ /* 0x040fe20000000012 */
[C---:B------:R-:W-:Y:S01]  /*5600*/  FFMA R46, R43.reuse, R39, R38 ;  /* 0x000000272b2e7223 */ /* 0x040fe20000000026 */
[----:B------:R-:W-:Y:S01]  /*5610*/  FFMA R47, R43, R47, R16 ;  /* 0x0000002f2b2f7223 */ /* 0x000fe20000000010 */
[----:B------:R-:W-:Y:S06]  /*5620*/  BAR.SYNC 0x0 ;  /* 0x0000000000007b1d */ /* 0x000fec0000000000 */
[----:B----4-:R-:W-:Y:S01]  /*5630*/  @P0 CALL.REL.NOINC `(.L_x_0) ;  /* 0x0000001000000944 */ /* 0x010fe20003c00000 */
[----:B------:R-:W-:Y:S05]  /*5640*/  BRA `(.L_x_1) ;  /* 0xffffb76000007947 */ /* 0x000fea000383ffff */
.L_x_0:
[----:B------:R-:W1:Y:S01]  /*5650*/  S2R R2, SR_TID.X ;  /* 0x0000000000027919 */ /* 0x000e620000002100 */
[----:B------:R-:W-:-:S04]  /*5660*/  DEPBAR.LE SB0, 0x0 ;  /* 0x000080000000791a */ /* 0x000fc80000000000 */
[----:B------:R-:W-:Y:S02]  /*5670*/  ULDC UR4, c[0x0][0x178] ;  /* 0x00005e0000047ab9 */ /* 0x000fe40000000800 */
[----:B------:R-:W-:Y:S01]  /*5680*/  UIMAD UR4, UR4, 0x32, URZ ;  /* 0x00000032040478a4 */ /* 0x000fe2000f8e023f */
[----:B-1----:R-:W-:Y:S02]  /*5690*/  SHF.R.U32.HI R3, RZ, 0x4, R2 ;  /* 0x00000004ff037819 */ /* 0x002fe40000011602 */
[----:B------:R-:W-:Y:S02]  /*56a0*/  SHF.L.U32 R37, R2, 0x2, RZ ;  /* 0x0000000202257819 */ /* 0x000fe400000006ff */
[----:B------:R-:W-:Y:S02]  /*56b0*/  SGXT.U32 R3, R3, 0x3 ;  /* 0x000000030303781a */ /* 0x000fe40000000000 */
[----:B------:R-:W-:Y:S02]  /*56c0*/  LOP3.LUT R2, R37, 0x3c, RZ, 0xc0, !PT ;  /* 0x0000003c25027812 */ /* 0x000fe400078ec0ff */
[----:B------:R-:W-:-:S03]  /*56d0*/  LOP3.LUT R37, R0, 0x3c, R37, 0xf8, !PT ;  /* 0x0000003c00257812 */ /* 0x000fc600078ef825 */
[----:B------:R-:W-:Y:S01]  /*56e0*/  IMAD R2, R3, 0x110, R2 ;  /* 0x0000011003027824 */ /* 0x000fe200078e0202 */
[----:B------:R-:W-:Y:S06]  /*56f0*/  BAR.SYNC 0x0 ;  /* 0x0000000000007b1d */ /* 0x000fec0000000000 */
[----:B------:R-:W-:Y:S01]  /*5700*/  SHF.L.U32 R0, R2, 0x2, RZ ;  /* 0x0000000202007819 */ /* 0x000fe200000006ff */
[----:B------:R-:W-:Y:S01]  /*5710*/  STS.128 [R2.X4], R72 ;  /* 0x0000004802007388 */ /* 0x000fe20000004c00 */
[----:B------:R-:W-:Y:S01]  /*5720*/  ISETP.GE.AND P0, PT, R37, 0xac, PT ;  /* 0x000000ac2500780c */ /* 0x000fe20003f06270 */
[----:B------:R-:W-:-:S02]  /*5730*/  IMAD R37, R78, 0xac, R37 ;  /* 0x000000ac4e257824 */ /* 0x000fc400078e0225 */
[----:B------:R-:W-:Y:S01]  /*5740*/  IMAD R36, R3, -0x330, R0 ;  /* 0xfffffcd003247824 */ /* 0x000fe200078e0200 */
[----:B------:R-:W-:Y:S01]  /*5750*/  STS.128 [R2.X4+0x110], R56 ;  /* 0x0001103802007388 */ /* 0x000fe20000004c00 */
[C---:B------:R-:W-:Y:S02]  /*5760*/  ISETP.LT.AND P1, PT, R78.reuse, UR4, !P0 ;  /* 0x000000044e007c0c */ /* 0x040fe4000c721270 */
[C---:B------:R-:W-:Y:S01]  /*5770*/  LOP3.LUT R0, R78.reuse, 0x8, RZ, 0xfc, !PT ;  /* 0x000000084e007812 */ /* 0x040fe200078efcff */
[----:B------:R-:W-:Y:S01]  /*5780*/  STS.128 [R2.X4+0x220], R48 ;  /* 0x0002203002007388 */ /* 0x000fe20000004c00 */
[----:B------:R-:W-:Y:S02]  /*5790*/  LOP3.LUT R3, R78, 0x20, RZ, 0xfc, !PT ;  /* 0x000000204e037812 */ /* 0x000fe400078efcff */
[----:B------:R-:W-:Y:S01]  /*57a0*/  ISETP.LT.AND P6, PT, R0, UR4, !P0 ;  /* 0x0000000400007c0c */ /* 0x000fe2000c7c1270 */
[----:B------:R-:W-:Y:S01]  /*57b0*/  STS.128 [R2.X4+0x330], R24 ;  /* 0x0003301802007388 */ /* 0x000fe20000004c00 */
[----:B------:R-:W-:-:S03]  /*57c0*/  LOP3.LUT R0, R78, 0x10, RZ, 0xfc, !PT ;  /* 0x000000104e007812 */ /* 0x000fc600078efcff */
[----:B------:R-:W-:Y:S06]  /*57d0*/  BAR.SYNC 0x0 ;  /* 0x0000000000007b1d */ /* 0x000fec0000000000 */
[----:B------:R-:W1:Y:S01]  /*57e0*/  LDS.128 R40, [R36] ;  /* 0x0000000024287984 */ /* 0x000e620000000c00 */
[----:B------:R-:W-:Y:S02]  /*57f0*/  ISETP.LT.AND P3, PT, R3, UR4, !P0 ;  /* 0x0000000403007c0c */ /* 0x000fe4000c761270 */
[----:B------:R-:W-:Y:S01]  /*5800*/  ISETP.LT.AND P5, PT, R0, UR4, !P0 ;  /* 0x0000000400007c0c */ /* 0x000fe2000c7a1270 */
[----:B------:R-:W2:Y:S01]  /*5810*/  LDS.128 R52, [R36+0x880] ;  /* 0x0008800024347984 */ /* 0x000ea20000000c00 */
[----:B------:R-:W-:-:S02]  /*5820*/  LOP3.LUT R0, R78, 0x28, RZ, 0xfc, !PT ;  /* 0x000000284e007812 */ /* 0x000fc400078efcff */
[----:B------:R-:W-:Y:S01]  /*5830*/  LOP3.LUT R26, R78, 0x30, RZ, 0xfc, !PT ;  /* 0x000000304e1a7812 */ /* 0x000fe200078efcff */
[----:B------:R-:W3:Y:S01]  /*5840*/  LDS.128 R4, [R36+0x1100] ;  /* 0x0011000024047984 */ /* 0x000ee20000000c00 */
[C---:B------:R-:W-:Y:S02]  /*5850*/  IADD3 R24, R37.reuse, 0x560, RZ ;  /* 0x0000056025187810 */ /* 0x040fe40007ffe0ff */
[----:B------:R-:W-:Y:S01]  /*5860*/  ISETP.LT.AND P2, PT, R0, UR4, !P0 ;  /* 0x0000000400007c0c */ /* 0x000fe2000c741270 */
[----:B------:R-:W4:Y:S01]  /*5870*/  LDS.128 R8, [R36+0x1980] ;  /* 0x0019800024087984 */ /* 0x000f220000000c00 */
[----:B------:R-:W-:-:S03]  /*5880*/  IADD3 R0, R37, 0x1580, RZ ;  /* 0x0000158025007810 */ /* 0x000fc60007ffe0ff */
[----:B------:R-:W-:Y:S06]  /*5890*/  BAR.SYNC 0x0 ;  /* 0x0000000000007b1d */ /* 0x000fec0000000000 */
[----:B------:R-:W-:Y:S04]  /*58a0*/  STS.128 [R2.X4], R32 ;  /* 0x0000002002007388 */ /* 0x000fe80000004c00 */
[----:B------:R-:W-:Y:S04]  /*58b0*/  STS.128 [R2.X4+0x110], R28 ;  /* 0x0001101c02007388 */ /* 0x000fe80000004c00 */
[----:B------:R-:W-:Y:S04]  /*58c0*/  STS.128 [R2.X4+0x220], R60 ;  /* 0x0002203c02007388 */ /* 0x000fe80000004c00 */
[----:B------:R-:W-:Y:S04]  /*58d0*/  STS.128 [R2.X4+0x330], R44 ;  /* 0x0003302c02007388 */ /* 0x000fe80000004c00 */
[----:B------:R-:W-:Y:S06]  /*58e0*/  BAR.SYNC 0x0 ;  /* 0x0000000000007b1d */ /* 0x000fec0000000000 */
[----:B------:R-:W4:Y:S01]  /*58f0*/  LDS.128 R20, [R36] ;  /* 0x0000000024147984 */ /* 0x000f220000000c00 */
[----:B------:R-:W-:-:S02]  /*5900*/  MOV R35, 0x4 ;  /* 0x0000000400237802 */ /* 0x000fc40000000f00 */
[C---:B------:R-:W-:Y:S01]  /*5910*/  IADD3 R28, R37.reuse, 0x1020, RZ ;  /* 0x00001020251c7810 */ /* 0x040fe20007ffe0ff */
[----:B------:R-:W4:Y:S01]  /*5920*/  LDS.128 R16, [R36+0x880] ;  /* 0x0008800024107984 */ /* 0x000f220000000c00 */
[C---:B------:R-:W-:Y:S01]  /*5930*/  IADD3 R30, R37.reuse, 0x1ae0, RZ ;  /* 0x00001ae0251e7810 */ /* 0x040fe20007ffe0ff */
[-C--:B------:R-:W-:Y:S01]  /*5940*/  IMAD.WIDE R24, R24, R35.reuse, c[0x0][0x170] ;  /* 0x00005c0018187625 */ /* 0x080fe200078e0223 */
[C---:B------:R-:W-:Y:S01]  /*5950*/  LOP3.LUT R2, R78.reuse, 0x18, RZ, 0xfc, !PT ;  /* 0x000000184e027812 */ /* 0x040fe200078efcff */
[----:B------:R-:W4:Y:S01]  /*5960*/  LDS.128 R12, [R36+0x1100] ;  /* 0x00110000240c7984 */ /* 0x000f220000000c00 */
[----:B------:R-:W-:Y:S01]  /*5970*/  LOP3.LUT R78, R78, 0x38, RZ, 0xfc, !PT ;  /* 0x000000384e4e7812 */ /* 0x000fe200078efcff */
[-C--:B------:R-:W-:Y:S01]  /*5980*/  IMAD.WIDE R28, R28, R35.reuse, c[0x0][0x170] ;  /* 0x00005c001c1c7625 */ /* 0x080fe200078e0223 */
[----:B------:R-:W-:Y:S02]  /*5990*/  ISETP.LT.AND P4, PT, R2, UR4, !P0 ;  /* 0x0000000402007c0c */ /* 0x000fe4000c781270 */
[C---:B------:R-:W-:Y:S01]  /*59a0*/  IADD3 R32, R37.reuse, 0x2040, RZ ;  /* 0x0000204025207810 */ /* 0x040fe20007ffe0ff */
[----:B------:R-:W-:-:S04]  /*59b0*/  IMAD.WIDE R2, R37, R35, c[0x0][0x170] ;  /* 0x00005c0025027625 */ /* 0x000fc800078e0223 */
[-C--:B------:R-:W-:Y:S01]  /*59c0*/  IMAD.WIDE R30, R30, R35.reuse, c[0x0][0x170] ;  /* 0x00005c001e1e7625 */ /* 0x080fe200078e0223 */
[----:B-1----:R1:W-:Y:S01]  /*59d0*/  @P1 STG.E.128 [R2.64], R40 ;  /* 0x0000002802001986 */ /* 0x0023e2000c101d06 */
[----:B------:R-:W-:Y:S02]  /*59e0*/  ISETP.LT.AND P1, PT, R26, UR4, !P0 ;  /* 0x000000041a007c0c */ /* 0x000fe4000c721270 */
[----:B------:R-:W-:Y:S01]  /*59f0*/  IADD3 R26, R37, 0xac0, RZ ;  /* 0x00000ac0251a7810 */ /* 0x000fe20007ffe0ff */
[----:B--2---:R2:W-:Y:S01]  /*5a00*/  @P6 STG.E.128 [R24.64], R52 ;  /* 0x0000003418006986 */ /* 0x0045e2000c101d06 */
[----:B------:R-:W-:Y:S01]  /*5a10*/  ISETP.LT.AND P0, PT, R78, UR4, !P0 ;  /* 0x000000044e007c0c */ /* 0x000fe2000c701270 */
[----:B------:R-:W-:-:S04]  /*5a20*/  IMAD.WIDE R32, R32, R35, c[0x0][0x170] ;  /* 0x00005c0020207625 */ /* 0x000fc800078e0223 */
[----:B------:R-:W-:-:S05]  /*5a30*/  IMAD.WIDE R26, R26, R35, c[0x0][0x170] ;  /* 0x00005c001a1a7625 */ /* 0x000fca00078e0223 */
[----:B---3--:R2:W-:Y:S01]  /*5a40*/  @P5 STG.E.128 [R26.64], R4 ;  /* 0x000000041a005986 */ /* 0x0085e2000c101d06 */
[----:B-1----:R-:W-:-:S03]  /*5a50*/  IMAD.WIDE R2, R0, R35, c[0x0][0x170] ;  /* 0x00005c0000027625 */ /* 0x002fc600078e0223 */
[----:B----4-:R2:W-:Y:S04]  /*5a60*/  @P4 STG.E.128 [R28.64], R8 ;  /* 0x000000081c004986 */ /* 0x0105e8000c101d06 */
[----:B------:R2:W-:Y:S04]  /*5a70*/  @P3 STG.E.128 [R2.64], R20 ;  /* 0x0000001402003986 */ /* 0x0005e8000c101d06 */
[----:B------:R2:W-:Y:S04]  /*5a80*/  @P2 STG.E.128 [R30.64], R16 ;  /* 0x000000101e002986 */ /* 0x0005e8000c101d06 */
[----:B------:R2:W-:Y:S01]  /*5a90*/  @P1 STG.E.128 [R32.64], R12 ;  /* 0x0000000c20001986 */ /* 0x0005e2000c101d06 */
[----:B------:R-:W-:Y:S05]  /*5aa0*/  @!P0 EXIT ;  /* 0x000000000000894d */ /* 0x000fea0003800000 */
[----:B--2---:R-:W1:Y:S01]  /*5ab0*/  LDS.128 R4, [R36+0x1980] ;  /* 0x0019800024047984 */ /* 0x004e620000000c00 */
[----:B------:R-:W-:-:S05]  /*5ac0*/  IADD3 R2, R37, 0x25a0, RZ ;  /* 0x000025a025027810 */ /* 0x000fca0007ffe0ff */
[----:B------:R-:W-:-:S05]  /*5ad0*/  IMAD.WIDE R2, R2, R35, c[0x0][0x170] ;  /* 0x00005c0002027625 */ /* 0x000fca00078e0223 */
[----:B-1----:R-:W-:Y:S01]  /*5ae0*/  STG.E.128 [R2.64], R4 ;  /* 0x0000000402007986 */ /* 0x002fe2000c101d06 */
[----:B------:R-:W-:Y:S05]  /*5af0*/  EXIT ;  /* 0x000000000000794d */ /* 0x000fea0003800000 */
.L_x_2:
[----:B------:R-:W-:-:S00]  /*5b00*/  BRA `(.L_x_2) ;  /* 0xfffffff000007947 */ /* 0x000fc0000383ffff */
[----:B------:R-:W-:-:S00]  /*5b10*/  NOP ;  /* 0x0000000000007918 */ /* 0x000fc00000000000 */
        /* <DEDUP_REMOVED lines=14> */
.L_x_3:


//--------------------- .nv.shared.triton_mm      --------------------------
	.section	.nv.shared.triton_mm,"aw",@nobits
	.align	16
